//
// Generated by NVIDIA NVVM Compiler
//
// Compiler Build ID: CL-36424714
// Cuda compilation tools, release 13.0, V13.0.88
// Based on NVVM 20.0.0
//

.version 9.0
.target sm_100
.address_size 64

	// .globl	my_kernel_kernel0
// _ZZ17my_kernel_kernel0E18PaddedInput_shared has been demoted
// _ZZ17my_kernel_kernel0E18placeholder_shared has been demoted

.visible .entry my_kernel_kernel0(
	.param .u64 .ptr .align 1 my_kernel_kernel0_param_0,
	.param .u64 .ptr .align 1 my_kernel_kernel0_param_1,
	.param .u64 .ptr .align 1 my_kernel_kernel0_param_2,
	.param .u64 .ptr .align 1 my_kernel_kernel0_param_3
)
{
	.local .align 16 .b8 	__local_depot0[2048];
	.reg .b64 	%SP;
	.reg .b64 	%SPL;
	.reg .pred 	%p<6>;
	.reg .b16 	%rs<49>;
	.reg .b32 	%r<134>;
	.reg .b32 	%f<565>;
	.reg .b64 	%rd<43>;
	// demoted variable
	.shared .align 4 .b8 _ZZ17my_kernel_kernel0E18PaddedInput_shared[6144];
	// demoted variable
	.shared .align 4 .b8 _ZZ17my_kernel_kernel0E18placeholder_shared[384];
	mov.u64 	%SPL, __local_depot0;
	add.u64 	%rd1, %SPL, 0;
	add.s64 	%rd41, %rd1, 1024;
	mov.f32 	%f201, 0f00000000;
	st.local.v4.f32 	[%rd1], {%f201, %f201, %f201, %f201};
	st.local.v4.f32 	[%rd1+512], {%f201, %f201, %f201, %f201};
	st.local.v4.f32 	[%rd1+1024], {%f201, %f201, %f201, %f201};
	st.local.v4.f32 	[%rd1+1536], {%f201, %f201, %f201, %f201};
	st.local.v4.f32 	[%rd1+32], {%f201, %f201, %f201, %f201};
	st.local.v4.f32 	[%rd1+544], {%f201, %f201, %f201, %f201};
	st.local.v4.f32 	[%rd1+1056], {%f201, %f201, %f201, %f201};
	st.local.v4.f32 	[%rd1+1568], {%f201, %f201, %f201, %f201};
	st.local.v4.f32 	[%rd1+64], {%f201, %f201, %f201, %f201};
	st.local.v4.f32 	[%rd1+576], {%f201, %f201, %f201, %f201};
	st.local.v4.f32 	[%rd1+1088], {%f201, %f201, %f201, %f201};
	st.local.v4.f32 	[%rd1+1600], {%f201, %f201, %f201, %f201};
	st.local.v4.f32 	[%rd1+96], {%f201, %f201, %f201, %f201};
	st.local.v4.f32 	[%rd1+608], {%f201, %f201, %f201, %f201};
	st.local.v4.f32 	[%rd1+1120], {%f201, %f201, %f201, %f201};
	st.local.v4.f32 	[%rd1+1632], {%f201, %f201, %f201, %f201};
	st.local.v4.f32 	[%rd1+128], {%f201, %f201, %f201, %f201};
	st.local.v4.f32 	[%rd1+640], {%f201, %f201, %f201, %f201};
	st.local.v4.f32 	[%rd1+1152], {%f201, %f201, %f201, %f201};
	st.local.v4.f32 	[%rd1+1664], {%f201, %f201, %f201, %f201};
	st.local.v4.f32 	[%rd1+160], {%f201, %f201, %f201, %f201};
	st.local.v4.f32 	[%rd1+672], {%f201, %f201, %f201, %f201};
	st.local.v4.f32 	[%rd1+1184], {%f201, %f201, %f201, %f201};
	st.local.v4.f32 	[%rd1+1696], {%f201, %f201, %f201, %f201};
	st.local.v4.f32 	[%rd1+192], {%f201, %f201, %f201, %f201};
	st.local.v4.f32 	[%rd1+704], {%f201, %f201, %f201, %f201};
	st.local.v4.f32 	[%rd1+1216], {%f201, %f201, %f201, %f201};
	st.local.v4.f32 	[%rd1+1728], {%f201, %f201, %f201, %f201};
	st.local.v4.f32 	[%rd1+224], {%f201, %f201, %f201, %f201};
	st.local.v4.f32 	[%rd1+736], {%f201, %f201, %f201, %f201};
	st.local.v4.f32 	[%rd1+1248], {%f201, %f201, %f201, %f201};
	st.local.v4.f32 	[%rd1+1760], {%f201, %f201, %f201, %f201};
	st.local.v4.f32 	[%rd1+256], {%f201, %f201, %f201, %f201};
	st.local.v4.f32 	[%rd1+768], {%f201, %f201, %f201, %f201};
	st.local.v4.f32 	[%rd1+1280], {%f201, %f201, %f201, %f201};
	st.local.v4.f32 	[%rd1+1792], {%f201, %f201, %f201, %f201};
	st.local.v4.f32 	[%rd1+288], {%f201, %f201, %f201, %f201};
	st.local.v4.f32 	[%rd1+800], {%f201, %f201, %f201, %f201};
	st.local.v4.f32 	[%rd1+1312], {%f201, %f201, %f201, %f201};
	st.local.v4.f32 	[%rd1+1824], {%f201, %f201, %f201, %f201};
	st.local.v4.f32 	[%rd1+320], {%f201, %f201, %f201, %f201};
	st.local.v4.f32 	[%rd1+832], {%f201, %f201, %f201, %f201};
	st.local.v4.f32 	[%rd1+1344], {%f201, %f201, %f201, %f201};
	st.local.v4.f32 	[%rd1+1856], {%f201, %f201, %f201, %f201};
	st.local.v4.f32 	[%rd1+352], {%f201, %f201, %f201, %f201};
	st.local.v4.f32 	[%rd1+864], {%f201, %f201, %f201, %f201};
	st.local.v4.f32 	[%rd1+1376], {%f201, %f201, %f201, %f201};
	st.local.v4.f32 	[%rd1+1888], {%f201, %f201, %f201, %f201};
	st.local.v4.f32 	[%rd1+384], {%f201, %f201, %f201, %f201};
	st.local.v4.f32 	[%rd1+896], {%f201, %f201, %f201, %f201};
	st.local.v4.f32 	[%rd1+1408], {%f201, %f201, %f201, %f201};
	st.local.v4.f32 	[%rd1+1920], {%f201, %f201, %f201, %f201};
	st.local.v4.f32 	[%rd1+416], {%f201, %f201, %f201, %f201};
	st.local.v4.f32 	[%rd1+928], {%f201, %f201, %f201, %f201};
	st.local.v4.f32 	[%rd1+1440], {%f201, %f201, %f201, %f201};
	st.local.v4.f32 	[%rd1+1952], {%f201, %f201, %f201, %f201};
	st.local.v4.f32 	[%rd1+448], {%f201, %f201, %f201, %f201};
	st.local.v4.f32 	[%rd1+960], {%f201, %f201, %f201, %f201};
	st.local.v4.f32 	[%rd1+1472], {%f201, %f201, %f201, %f201};
	st.local.v4.f32 	[%rd1+1984], {%f201, %f201, %f201, %f201};
	st.local.v4.f32 	[%rd1+480], {%f201, %f201, %f201, %f201};
	st.local.v4.f32 	[%rd1+992], {%f201, %f201, %f201, %f201};
	st.local.v4.f32 	[%rd1+1504], {%f201, %f201, %f201, %f201};
	st.local.v4.f32 	[%rd1+2016], {%f201, %f201, %f201, %f201};
	st.local.v4.f32 	[%rd1+16], {%f201, %f201, %f201, %f201};
	st.local.v4.f32 	[%rd1+528], {%f201, %f201, %f201, %f201};
	st.local.v4.f32 	[%rd1+1040], {%f201, %f201, %f201, %f201};
	st.local.v4.f32 	[%rd1+1552], {%f201, %f201, %f201, %f201};
	st.local.v4.f32 	[%rd1+48], {%f201, %f201, %f201, %f201};
	st.local.v4.f32 	[%rd1+560], {%f201, %f201, %f201, %f201};
	st.local.v4.f32 	[%rd1+1072], {%f201, %f201, %f201, %f201};
	st.local.v4.f32 	[%rd1+1584], {%f201, %f201, %f201, %f201};
	st.local.v4.f32 	[%rd1+80], {%f201, %f201, %f201, %f201};
	st.local.v4.f32 	[%rd1+592], {%f201, %f201, %f201, %f201};
	st.local.v4.f32 	[%rd1+1104], {%f201, %f201, %f201, %f201};
	st.local.v4.f32 	[%rd1+1616], {%f201, %f201, %f201, %f201};
	st.local.v4.f32 	[%rd1+112], {%f201, %f201, %f201, %f201};
	st.local.v4.f32 	[%rd1+624], {%f201, %f201, %f201, %f201};
	st.local.v4.f32 	[%rd1+1136], {%f201, %f201, %f201, %f201};
	st.local.v4.f32 	[%rd1+1648], {%f201, %f201, %f201, %f201};
	st.local.v4.f32 	[%rd1+144], {%f201, %f201, %f201, %f201};
	st.local.v4.f32 	[%rd1+656], {%f201, %f201, %f201, %f201};
	st.local.v4.f32 	[%rd1+1168], {%f201, %f201, %f201, %f201};
	st.local.v4.f32 	[%rd1+1680], {%f201, %f201, %f201, %f201};
	st.local.v4.f32 	[%rd1+176], {%f201, %f201, %f201, %f201};
	st.local.v4.f32 	[%rd1+688], {%f201, %f201, %f201, %f201};
	st.local.v4.f32 	[%rd1+1200], {%f201, %f201, %f201, %f201};
	st.local.v4.f32 	[%rd1+1712], {%f201, %f201, %f201, %f201};
	st.local.v4.f32 	[%rd1+208], {%f201, %f201, %f201, %f201};
	st.local.v4.f32 	[%rd1+720], {%f201, %f201, %f201, %f201};
	st.local.v4.f32 	[%rd1+1232], {%f201, %f201, %f201, %f201};
	st.local.v4.f32 	[%rd1+1744], {%f201, %f201, %f201, %f201};
	st.local.v4.f32 	[%rd1+240], {%f201, %f201, %f201, %f201};
	st.local.v4.f32 	[%rd1+752], {%f201, %f201, %f201, %f201};
	st.local.v4.f32 	[%rd1+1264], {%f201, %f201, %f201, %f201};
	st.local.v4.f32 	[%rd1+1776], {%f201, %f201, %f201, %f201};
	st.local.v4.f32 	[%rd1+272], {%f201, %f201, %f201, %f201};
	st.local.v4.f32 	[%rd1+784], {%f201, %f201, %f201, %f201};
	st.local.v4.f32 	[%rd1+1296], {%f201, %f201, %f201, %f201};
	st.local.v4.f32 	[%rd1+1808], {%f201, %f201, %f201, %f201};
	st.local.v4.f32 	[%rd1+304], {%f201, %f201, %f201, %f201};
	st.local.v4.f32 	[%rd1+816], {%f201, %f201, %f201, %f201};
	st.local.v4.f32 	[%rd1+1328], {%f201, %f201, %f201, %f201};
	st.local.v4.f32 	[%rd1+1840], {%f201, %f201, %f201, %f201};
	st.local.v4.f32 	[%rd1+336], {%f201, %f201, %f201, %f201};
	st.local.v4.f32 	[%rd1+848], {%f201, %f201, %f201, %f201};
	st.local.v4.f32 	[%rd1+1360], {%f201, %f201, %f201, %f201};
	st.local.v4.f32 	[%rd1+1872], {%f201, %f201, %f201, %f201};
	st.local.v4.f32 	[%rd1+368], {%f201, %f201, %f201, %f201};
	st.local.v4.f32 	[%rd1+880], {%f201, %f201, %f201, %f201};
	st.local.v4.f32 	[%rd1+1392], {%f201, %f201, %f201, %f201};
	st.local.v4.f32 	[%rd1+1904], {%f201, %f201, %f201, %f201};
	st.local.v4.f32 	[%rd1+400], {%f201, %f201, %f201, %f201};
	st.local.v4.f32 	[%rd1+912], {%f201, %f201, %f201, %f201};
	st.local.v4.f32 	[%rd1+1424], {%f201, %f201, %f201, %f201};
	st.local.v4.f32 	[%rd1+1936], {%f201, %f201, %f201, %f201};
	st.local.v4.f32 	[%rd1+432], {%f201, %f201, %f201, %f201};
	st.local.v4.f32 	[%rd1+944], {%f201, %f201, %f201, %f201};
	st.local.v4.f32 	[%rd1+1456], {%f201, %f201, %f201, %f201};
	st.local.v4.f32 	[%rd1+1968], {%f201, %f201, %f201, %f201};
	st.local.v4.f32 	[%rd1+464], {%f201, %f201, %f201, %f201};
	st.local.v4.f32 	[%rd1+976], {%f201, %f201, %f201, %f201};
	st.local.v4.f32 	[%rd1+1488], {%f201, %f201, %f201, %f201};
	st.local.v4.f32 	[%rd1+2000], {%f201, %f201, %f201, %f201};
	st.local.v4.f32 	[%rd1+496], {%f201, %f201, %f201, %f201};
	st.local.v4.f32 	[%rd1+1008], {%f201, %f201, %f201, %f201};
	st.local.v4.f32 	[%rd1+1520], {%f201, %f201, %f201, %f201};
	st.local.v4.f32 	[%rd1+2032], {%f201, %f201, %f201, %f201};
	mov.b32 	%r125, 0;
	mov.u32 	%r2, %tid.x;
	cvt.u16.u32 	%rs3, %r2;
	add.s16 	%rs8, %rs3, 32;
	add.s32 	%r3, %r2, 64;
	add.s16 	%rs4, %rs3, 64;
	add.s32 	%r4, %r2, 32;
	add.s16 	%rs5, %rs3, 96;
	add.s32 	%r5, %r2, 96;
	mov.u32 	%r31, %ctaid.x;
	shr.u32 	%r32, %r31, 2;
	mad.lo.s32 	%r33, %r32, 1536, %r2;
$L__BB0_1:
	bar.sync 	0;
	mad.lo.s32 	%r34, %r125, 3, %r33;
	add.s32 	%r130, %r34, 96;
	mov.b32 	%r131, 256;
	mov.u16 	%rs41, %rs3;
	mov.u16 	%rs42, %rs3;
	mov.u32 	%r126, %r2;
	mov.u16 	%rs43, %rs8;
	mov.u32 	%r127, %r4;
	mov.u16 	%rs44, %rs8;
	mov.u16 	%rs45, %rs4;
	mov.u32 	%r128, %r3;
	mov.u16 	%rs46, %rs4;
	mov.u16 	%rs47, %rs5;
	mov.u32 	%r129, %r5;
	mov.u16 	%rs48, %rs5;
$L__BB0_2:
	ld.param.u64 	%rd37, [my_kernel_kernel0_param_0];
	mul.hi.u16 	%rs25, %rs48, -21845;
	shr.u16 	%rs26, %rs25, 4;
	mul.hi.u32 	%r35, %r129, -1431655765;
	shr.u32 	%r36, %r35, 4;
	shr.u32 	%r37, %r35, 1;
	mul.lo.s16 	%rs27, %rs26, 24;
	sub.s16 	%rs28, %rs47, %rs27;
	cvt.u32.u16 	%r38, %rs28;
	and.b32  	%r39, %r38, 255;
	mul.hi.u32 	%r40, %r39, 1431655766;
	mul.hi.u16 	%rs29, %rs46, -21845;
	shr.u16 	%rs30, %rs29, 4;
	mul.hi.u32 	%r41, %r128, -1431655765;
	shr.u32 	%r42, %r41, 4;
	shr.u32 	%r43, %r41, 1;
	mul.lo.s16 	%rs31, %rs30, 24;
	sub.s16 	%rs32, %rs45, %rs31;
	cvt.u32.u16 	%r44, %rs32;
	and.b32  	%r45, %r44, 255;
	mul.hi.u32 	%r46, %r45, 1431655766;
	mul.hi.u16 	%rs33, %rs44, -21845;
	shr.u16 	%rs34, %rs33, 4;
	mul.hi.u32 	%r47, %r127, -1431655765;
	shr.u32 	%r48, %r47, 4;
	shr.u32 	%r49, %r47, 1;
	mul.lo.s16 	%rs35, %rs34, 24;
	sub.s16 	%rs36, %rs43, %rs35;
	cvt.u32.u16 	%r50, %rs36;
	and.b32  	%r51, %r50, 255;
	mul.hi.u32 	%r52, %r51, 1431655766;
	mul.hi.u32 	%r53, %r126, -1431655765;
	shr.u32 	%r54, %r53, 4;
	shr.u32 	%r55, %r53, 1;
	mul.hi.u16 	%rs37, %rs41, -21845;
	shr.u16 	%rs38, %rs37, 4;
	mul.lo.s16 	%rs39, %rs38, 24;
	sub.s16 	%rs40, %rs42, %rs39;
	cvt.u32.u16 	%r56, %rs40;
	and.b32  	%r57, %r56, 255;
	mul.hi.u32 	%r58, %r57, 1431655766;
	mad.lo.s32 	%r59, %r58, 192, %r130;
	mad.lo.s32 	%r60, %r55, -3, %r59;
	mad.lo.s32 	%r61, %r54, 12288, %r60;
	add.s32 	%r62, %r61, -96;
	cvta.to.global.u64 	%rd14, %rd37;
	mul.wide.u32 	%rd15, %r62, 4;
	add.s64 	%rd16, %rd14, %rd15;
	ld.global.nc.f32 	%f202, [%rd16];
	shl.b32 	%r63, %r2, 2;
	mov.u32 	%r64, _ZZ17my_kernel_kernel0E18PaddedInput_shared;
	add.s32 	%r65, %r64, %r63;
	add.s32 	%r66, %r65, %r131;
	st.shared.f32 	[%r66+-256], %f202;
	mad.lo.s32 	%r67, %r52, 192, %r130;
	mad.lo.s32 	%r68, %r49, -3, %r67;
	mad.lo.s32 	%r69, %r48, 12288, %r68;
	add.s32 	%r70, %r69, -64;
	mul.wide.u32 	%rd17, %r70, 4;
	add.s64 	%rd18, %rd14, %rd17;
	ld.global.nc.f32 	%f203, [%rd18];
	st.shared.f32 	[%r66+-128], %f203;
	mad.lo.s32 	%r71, %r46, 192, %r130;
	mad.lo.s32 	%r72, %r43, -3, %r71;
	mad.lo.s32 	%r73, %r42, 12288, %r72;
	add.s32 	%r74, %r73, -32;
	mul.wide.u32 	%rd19, %r74, 4;
	add.s64 	%rd20, %rd14, %rd19;
	ld.global.nc.f32 	%f204, [%rd20];
	st.shared.f32 	[%r66], %f204;
	mad.lo.s32 	%r75, %r40, 192, %r130;
	mad.lo.s32 	%r76, %r37, -3, %r75;
	mad.lo.s32 	%r77, %r36, 12288, %r76;
	mul.wide.u32 	%rd21, %r77, 4;
	add.s64 	%rd22, %rd14, %rd21;
	ld.global.nc.f32 	%f205, [%rd22];
	st.shared.f32 	[%r66+128], %f205;
	add.s32 	%r131, %r131, 512;
	add.s16 	%rs48, %rs48, 128;
	add.s32 	%r130, %r130, 128;
	add.s32 	%r129, %r129, 128;
	add.s16 	%rs47, %rs47, -128;
	add.s16 	%rs46, %rs46, 128;
	add.s32 	%r128, %r128, 128;
	add.s16 	%rs45, %rs45, -128;
	add.s16 	%rs44, %rs44, 128;
	add.s32 	%r127, %r127, 128;
	add.s16 	%rs43, %rs43, -128;
	add.s32 	%r126, %r126, 128;
	add.s16 	%rs42, %rs42, -128;
	add.s16 	%rs41, %rs41, 128;
	setp.ne.s32 	%p1, %r131, 6400;
	@%p1 bra 	$L__BB0_2;
	ld.param.u64 	%rd38, [my_kernel_kernel0_param_1];
	setp.gt.u32 	%p2, %r2, 15;
	mul.lo.s32 	%r19, %r125, 384;
	shl.b32 	%r78, %r2, 3;
	and.b32  	%r79, %r78, 8064;
	mov.u32 	%r80, %ctaid.x;
	shl.b32 	%r81, %r80, 5;
	and.b32  	%r20, %r81, 96;
	shl.b32 	%r22, %r2, 1;
	and.b32  	%r82, %r22, 30;
	or.b32  	%r83, %r79, %r20;
	or.b32  	%r84, %r83, %r82;
	add.s32 	%r85, %r84, %r19;
	cvta.to.global.u64 	%rd3, %rd38;
	mul.wide.u32 	%rd23, %r85, 4;
	add.s64 	%rd24, %rd3, %rd23;
	ld.global.nc.f32 	%f206, [%rd24];
	mov.u32 	%r86, _ZZ17my_kernel_kernel0E18placeholder_shared;
	add.s32 	%r21, %r86, %r78;
	st.shared.f32 	[%r21], %f206;
	or.b32  	%r87, %r22, 1;
	and.b32  	%r88, %r87, 31;
	or.b32  	%r89, %r83, %r88;
	add.s32 	%r90, %r89, %r19;
	mul.wide.u32 	%rd25, %r90, 4;
	add.s64 	%rd26, %rd3, %rd25;
	ld.global.nc.f32 	%f207, [%rd26];
	st.shared.f32 	[%r21+4], %f207;
	@%p2 bra 	$L__BB0_5;
	add.s32 	%r91, %r22, %r20;
	add.s32 	%r92, %r91, %r19;
	mul.wide.u32 	%rd27, %r92, 4;
	add.s64 	%rd28, %rd3, %rd27;
	ld.global.nc.f32 	%f208, [%rd28+1024];
	st.shared.f32 	[%r21+256], %f208;
	ld.global.nc.f32 	%f209, [%rd28+1028];
	st.shared.f32 	[%r21+260], %f209;
$L__BB0_5:
	bar.sync 	0;
	shl.b32 	%r94, %r2, 29;
	shr.s32 	%r95, %r94, 31;
	and.b32  	%r96, %r95, 3;
	shr.u32 	%r97, %r2, 3;
	mul.lo.s32 	%r98, %r97, 384;
	or.b32  	%r99, %r96, %r98;
	shl.b32 	%r100, %r99, 2;
	add.s32 	%r102, %r64, %r100;
	ld.shared.f32 	%f1, [%r102];
	ld.shared.f32 	%f2, [%r102+8];
	ld.shared.f32 	%f3, [%r102+24];
	ld.shared.f32 	%f4, [%r102+48];
	ld.shared.f32 	%f5, [%r102+72];
	ld.shared.f32 	%f6, [%r102+96];
	ld.shared.f32 	%f7, [%r102+120];
	ld.shared.f32 	%f8, [%r102+144];
	ld.shared.f32 	%f9, [%r102+168];
	ld.shared.f32 	%f10, [%r102+192];
	ld.shared.f32 	%f11, [%r102+216];
	ld.shared.f32 	%f12, [%r102+240];
	ld.shared.f32 	%f13, [%r102+264];
	ld.shared.f32 	%f14, [%r102+288];
	ld.shared.f32 	%f15, [%r102+312];
	ld.shared.f32 	%f16, [%r102+336];
	ld.shared.f32 	%f17, [%r102+360];
	ld.shared.f32 	%f18, [%r102+384];
	ld.shared.f32 	%f19, [%r102+408];
	ld.shared.f32 	%f20, [%r102+432];
	ld.shared.f32 	%f21, [%r102+456];
	ld.shared.f32 	%f22, [%r102+480];
	ld.shared.f32 	%f23, [%r102+504];
	ld.shared.f32 	%f24, [%r102+528];
	ld.shared.f32 	%f25, [%r102+552];
	ld.shared.f32 	%f26, [%r102+576];
	ld.shared.f32 	%f27, [%r102+600];
	ld.shared.f32 	%f28, [%r102+624];
	ld.shared.f32 	%f29, [%r102+648];
	ld.shared.f32 	%f30, [%r102+672];
	ld.shared.f32 	%f31, [%r102+696];
	ld.shared.f32 	%f32, [%r102+720];
	ld.shared.f32 	%f33, [%r102+744];
	ld.shared.f32 	%f34, [%r102+768];
	ld.shared.f32 	%f35, [%r102+792];
	ld.shared.f32 	%f36, [%r102+816];
	ld.shared.f32 	%f37, [%r102+840];
	ld.shared.f32 	%f38, [%r102+864];
	ld.shared.f32 	%f39, [%r102+888];
	ld.shared.f32 	%f40, [%r102+912];
	ld.shared.f32 	%f41, [%r102+936];
	ld.shared.f32 	%f42, [%r102+960];
	ld.shared.f32 	%f43, [%r102+984];
	ld.shared.f32 	%f44, [%r102+1008];
	ld.shared.f32 	%f45, [%r102+1032];
	ld.shared.f32 	%f46, [%r102+1056];
	ld.shared.f32 	%f47, [%r102+1080];
	ld.shared.f32 	%f48, [%r102+1104];
	ld.shared.f32 	%f49, [%r102+1128];
	ld.shared.f32 	%f50, [%r102+1152];
	ld.shared.f32 	%f51, [%r102+1176];
	ld.shared.f32 	%f52, [%r102+1200];
	ld.shared.f32 	%f53, [%r102+1224];
	ld.shared.f32 	%f54, [%r102+1248];
	ld.shared.f32 	%f55, [%r102+1272];
	ld.shared.f32 	%f56, [%r102+1296];
	ld.shared.f32 	%f57, [%r102+1320];
	ld.shared.f32 	%f58, [%r102+1344];
	ld.shared.f32 	%f59, [%r102+1368];
	ld.shared.f32 	%f60, [%r102+1392];
	ld.shared.f32 	%f61, [%r102+1416];
	ld.shared.f32 	%f62, [%r102+1440];
	ld.shared.f32 	%f63, [%r102+1464];
	ld.shared.f32 	%f64, [%r102+1488];
	ld.shared.f32 	%f65, [%r102+1512];
	ld.shared.f32 	%f66, [%r102+4];
	ld.shared.f32 	%f67, [%r102+28];
	ld.shared.f32 	%f68, [%r102+52];
	ld.shared.f32 	%f69, [%r102+76];
	ld.shared.f32 	%f70, [%r102+100];
	ld.shared.f32 	%f71, [%r102+124];
	ld.shared.f32 	%f72, [%r102+148];
	ld.shared.f32 	%f73, [%r102+172];
	ld.shared.f32 	%f74, [%r102+196];
	ld.shared.f32 	%f75, [%r102+220];
	ld.shared.f32 	%f76, [%r102+244];
	ld.shared.f32 	%f77, [%r102+268];
	ld.shared.f32 	%f78, [%r102+292];
	ld.shared.f32 	%f79, [%r102+316];
	ld.shared.f32 	%f80, [%r102+340];
	ld.shared.f32 	%f81, [%r102+364];
	ld.shared.f32 	%f82, [%r102+388];
	ld.shared.f32 	%f83, [%r102+412];
	ld.shared.f32 	%f84, [%r102+436];
	ld.shared.f32 	%f85, [%r102+460];
	ld.shared.f32 	%f86, [%r102+484];
	ld.shared.f32 	%f87, [%r102+508];
	ld.shared.f32 	%f88, [%r102+532];
	ld.shared.f32 	%f89, [%r102+556];
	ld.shared.f32 	%f90, [%r102+580];
	ld.shared.f32 	%f91, [%r102+604];
	ld.shared.f32 	%f92, [%r102+628];
	ld.shared.f32 	%f93, [%r102+652];
	ld.shared.f32 	%f94, [%r102+676];
	ld.shared.f32 	%f95, [%r102+700];
	ld.shared.f32 	%f96, [%r102+724];
	ld.shared.f32 	%f97, [%r102+748];
	ld.shared.f32 	%f98, [%r102+772];
	ld.shared.f32 	%f99, [%r102+796];
	ld.shared.f32 	%f100, [%r102+820];
	ld.shared.f32 	%f101, [%r102+844];
	ld.shared.f32 	%f102, [%r102+868];
	ld.shared.f32 	%f103, [%r102+892];
	ld.shared.f32 	%f104, [%r102+916];
	ld.shared.f32 	%f105, [%r102+940];
	ld.shared.f32 	%f106, [%r102+964];
	ld.shared.f32 	%f107, [%r102+988];
	ld.shared.f32 	%f108, [%r102+1012];
	ld.shared.f32 	%f109, [%r102+1036];
	ld.shared.f32 	%f110, [%r102+1060];
	ld.shared.f32 	%f111, [%r102+1084];
	ld.shared.f32 	%f112, [%r102+1108];
	ld.shared.f32 	%f113, [%r102+1132];
	ld.shared.f32 	%f114, [%r102+1156];
	ld.shared.f32 	%f115, [%r102+1180];
	ld.shared.f32 	%f116, [%r102+1204];
	ld.shared.f32 	%f117, [%r102+1228];
	ld.shared.f32 	%f118, [%r102+1252];
	ld.shared.f32 	%f119, [%r102+1276];
	ld.shared.f32 	%f120, [%r102+1300];
	ld.shared.f32 	%f121, [%r102+1324];
	ld.shared.f32 	%f122, [%r102+1348];
	ld.shared.f32 	%f123, [%r102+1372];
	ld.shared.f32 	%f124, [%r102+1396];
	ld.shared.f32 	%f125, [%r102+1420];
	ld.shared.f32 	%f126, [%r102+1444];
	ld.shared.f32 	%f127, [%r102+1468];
	ld.shared.f32 	%f128, [%r102+1492];
	ld.shared.f32 	%f129, [%r102+1516];
	ld.shared.f32 	%f130, [%r102+32];
	ld.shared.f32 	%f131, [%r102+56];
	ld.shared.f32 	%f132, [%r102+80];
	ld.shared.f32 	%f133, [%r102+104];
	ld.shared.f32 	%f134, [%r102+128];
	ld.shared.f32 	%f135, [%r102+152];
	ld.shared.f32 	%f136, [%r102+176];
	ld.shared.f32 	%f137, [%r102+200];
	ld.shared.f32 	%f138, [%r102+224];
	ld.shared.f32 	%f139, [%r102+248];
	ld.shared.f32 	%f140, [%r102+272];
	ld.shared.f32 	%f141, [%r102+296];
	ld.shared.f32 	%f142, [%r102+320];
	ld.shared.f32 	%f143, [%r102+344];
	ld.shared.f32 	%f144, [%r102+368];
	ld.shared.f32 	%f145, [%r102+392];
	ld.shared.f32 	%f146, [%r102+416];
	ld.shared.f32 	%f147, [%r102+440];
	ld.shared.f32 	%f148, [%r102+464];
	ld.shared.f32 	%f149, [%r102+488];
	ld.shared.f32 	%f150, [%r102+512];
	ld.shared.f32 	%f151, [%r102+536];
	ld.shared.f32 	%f152, [%r102+560];
	ld.shared.f32 	%f153, [%r102+584];
	ld.shared.f32 	%f154, [%r102+608];
	ld.shared.f32 	%f155, [%r102+632];
	ld.shared.f32 	%f156, [%r102+656];
	ld.shared.f32 	%f157, [%r102+680];
	ld.shared.f32 	%f158, [%r102+704];
	ld.shared.f32 	%f159, [%r102+728];
	ld.shared.f32 	%f160, [%r102+752];
	ld.shared.f32 	%f161, [%r102+776];
	ld.shared.f32 	%f162, [%r102+800];
	ld.shared.f32 	%f163, [%r102+824];
	ld.shared.f32 	%f164, [%r102+848];
	ld.shared.f32 	%f165, [%r102+872];
	ld.shared.f32 	%f166, [%r102+896];
	ld.shared.f32 	%f167, [%r102+920];
	ld.shared.f32 	%f168, [%r102+944];
	ld.shared.f32 	%f169, [%r102+968];
	ld.shared.f32 	%f170, [%r102+992];
	ld.shared.f32 	%f171, [%r102+1016];
	ld.shared.f32 	%f172, [%r102+1040];
	ld.shared.f32 	%f173, [%r102+1064];
	ld.shared.f32 	%f174, [%r102+1088];
	ld.shared.f32 	%f175, [%r102+1112];
	ld.shared.f32 	%f176, [%r102+1136];
	ld.shared.f32 	%f177, [%r102+1160];
	ld.shared.f32 	%f178, [%r102+1184];
	ld.shared.f32 	%f179, [%r102+1208];
	ld.shared.f32 	%f180, [%r102+1232];
	ld.shared.f32 	%f181, [%r102+1256];
	ld.shared.f32 	%f182, [%r102+1280];
	ld.shared.f32 	%f183, [%r102+1304];
	ld.shared.f32 	%f184, [%r102+1328];
	ld.shared.f32 	%f185, [%r102+1352];
	ld.shared.f32 	%f186, [%r102+1376];
	ld.shared.f32 	%f187, [%r102+1400];
	ld.shared.f32 	%f188, [%r102+1424];
	ld.shared.f32 	%f189, [%r102+1448];
	ld.shared.f32 	%f190, [%r102+1472];
	ld.shared.f32 	%f191, [%r102+1496];
	ld.shared.f32 	%f192, [%r102+1520];
	mov.b32 	%r132, 0;
$L__BB0_6:
	mov.u32 	%r24, %tid.x;
	shl.b32 	%r103, %r24, 3;
	and.b32  	%r104, %r103, 24;
	add.s32 	%r105, %r132, %r104;
	mul.wide.u32 	%rd29, %r132, 4;
	add.s64 	%rd30, %rd1, %rd29;
	shl.b32 	%r106, %r105, 2;
	mov.u32 	%r107, _ZZ17my_kernel_kernel0E18placeholder_shared;
	add.s32 	%r108, %r107, %r106;
	ld.shared.f32 	%f210, [%r108];
	ld.local.f32 	%f211, [%rd30];
	fma.rn.f32 	%f212, %f1, %f210, %f211;
	st.local.f32 	[%rd30], %f212;
	ld.local.f32 	%f213, [%rd30+512];
	fma.rn.f32 	%f214, %f3, %f210, %f213;
	st.local.f32 	[%rd30+512], %f214;
	ld.local.f32 	%f215, [%rd30+1024];
	fma.rn.f32 	%f216, %f4, %f210, %f215;
	st.local.f32 	[%rd30+1024], %f216;
	ld.local.f32 	%f217, [%rd30+1536];
	fma.rn.f32 	%f218, %f5, %f210, %f217;
	st.local.f32 	[%rd30+1536], %f218;
	ld.local.f32 	%f219, [%rd30+32];
	fma.rn.f32 	%f220, %f6, %f210, %f219;
	st.local.f32 	[%rd30+32], %f220;
	ld.local.f32 	%f221, [%rd30+544];
	fma.rn.f32 	%f222, %f7, %f210, %f221;
	st.local.f32 	[%rd30+544], %f222;
	ld.local.f32 	%f223, [%rd30+1056];
	fma.rn.f32 	%f224, %f8, %f210, %f223;
	st.local.f32 	[%rd30+1056], %f224;
	ld.local.f32 	%f225, [%rd30+1568];
	fma.rn.f32 	%f226, %f9, %f210, %f225;
	st.local.f32 	[%rd30+1568], %f226;
	ld.local.f32 	%f227, [%rd30+64];
	fma.rn.f32 	%f228, %f10, %f210, %f227;
	st.local.f32 	[%rd30+64], %f228;
	ld.local.f32 	%f229, [%rd30+576];
	fma.rn.f32 	%f230, %f11, %f210, %f229;
	st.local.f32 	[%rd30+576], %f230;
	ld.local.f32 	%f231, [%rd30+1088];
	fma.rn.f32 	%f232, %f12, %f210, %f231;
	st.local.f32 	[%rd30+1088], %f232;
	ld.local.f32 	%f233, [%rd30+1600];
	fma.rn.f32 	%f234, %f13, %f210, %f233;
	st.local.f32 	[%rd30+1600], %f234;
	ld.local.f32 	%f235, [%rd30+96];
	fma.rn.f32 	%f236, %f14, %f210, %f235;
	st.local.f32 	[%rd30+96], %f236;
	ld.local.f32 	%f237, [%rd30+608];
	fma.rn.f32 	%f238, %f15, %f210, %f237;
	st.local.f32 	[%rd30+608], %f238;
	ld.local.f32 	%f239, [%rd30+1120];
	fma.rn.f32 	%f240, %f16, %f210, %f239;
	st.local.f32 	[%rd30+1120], %f240;
	ld.local.f32 	%f241, [%rd30+1632];
	fma.rn.f32 	%f242, %f17, %f210, %f241;
	st.local.f32 	[%rd30+1632], %f242;
	ld.local.f32 	%f243, [%rd30+128];
	fma.rn.f32 	%f244, %f18, %f210, %f243;
	st.local.f32 	[%rd30+128], %f244;
	ld.local.f32 	%f245, [%rd30+640];
	fma.rn.f32 	%f246, %f19, %f210, %f245;
	st.local.f32 	[%rd30+640], %f246;
	ld.local.f32 	%f247, [%rd30+1152];
	fma.rn.f32 	%f248, %f20, %f210, %f247;
	st.local.f32 	[%rd30+1152], %f248;
	ld.local.f32 	%f249, [%rd30+1664];
	fma.rn.f32 	%f250, %f21, %f210, %f249;
	st.local.f32 	[%rd30+1664], %f250;
	ld.local.f32 	%f251, [%rd30+160];
	fma.rn.f32 	%f252, %f22, %f210, %f251;
	st.local.f32 	[%rd30+160], %f252;
	ld.local.f32 	%f253, [%rd30+672];
	fma.rn.f32 	%f254, %f23, %f210, %f253;
	st.local.f32 	[%rd30+672], %f254;
	ld.local.f32 	%f255, [%rd30+1184];
	fma.rn.f32 	%f256, %f24, %f210, %f255;
	st.local.f32 	[%rd30+1184], %f256;
	ld.local.f32 	%f257, [%rd30+1696];
	fma.rn.f32 	%f258, %f25, %f210, %f257;
	st.local.f32 	[%rd30+1696], %f258;
	ld.local.f32 	%f259, [%rd30+192];
	fma.rn.f32 	%f260, %f26, %f210, %f259;
	st.local.f32 	[%rd30+192], %f260;
	ld.local.f32 	%f261, [%rd30+704];
	fma.rn.f32 	%f262, %f27, %f210, %f261;
	st.local.f32 	[%rd30+704], %f262;
	ld.local.f32 	%f263, [%rd30+1216];
	fma.rn.f32 	%f264, %f28, %f210, %f263;
	st.local.f32 	[%rd30+1216], %f264;
	ld.local.f32 	%f265, [%rd30+1728];
	fma.rn.f32 	%f266, %f29, %f210, %f265;
	st.local.f32 	[%rd30+1728], %f266;
	ld.local.f32 	%f267, [%rd30+224];
	fma.rn.f32 	%f268, %f30, %f210, %f267;
	st.local.f32 	[%rd30+224], %f268;
	ld.local.f32 	%f269, [%rd30+736];
	fma.rn.f32 	%f270, %f31, %f210, %f269;
	st.local.f32 	[%rd30+736], %f270;
	ld.local.f32 	%f271, [%rd30+1248];
	fma.rn.f32 	%f272, %f32, %f210, %f271;
	st.local.f32 	[%rd30+1248], %f272;
	ld.local.f32 	%f273, [%rd30+1760];
	fma.rn.f32 	%f274, %f33, %f210, %f273;
	st.local.f32 	[%rd30+1760], %f274;
	ld.local.f32 	%f275, [%rd30+256];
	fma.rn.f32 	%f276, %f34, %f210, %f275;
	st.local.f32 	[%rd30+256], %f276;
	ld.local.f32 	%f277, [%rd30+768];
	fma.rn.f32 	%f278, %f35, %f210, %f277;
	st.local.f32 	[%rd30+768], %f278;
	ld.local.f32 	%f279, [%rd30+1280];
	fma.rn.f32 	%f280, %f36, %f210, %f279;
	st.local.f32 	[%rd30+1280], %f280;
	ld.local.f32 	%f281, [%rd30+1792];
	fma.rn.f32 	%f282, %f37, %f210, %f281;
	st.local.f32 	[%rd30+1792], %f282;
	ld.local.f32 	%f283, [%rd30+288];
	fma.rn.f32 	%f284, %f38, %f210, %f283;
	st.local.f32 	[%rd30+288], %f284;
	ld.local.f32 	%f285, [%rd30+800];
	fma.rn.f32 	%f286, %f39, %f210, %f285;
	st.local.f32 	[%rd30+800], %f286;
	ld.local.f32 	%f287, [%rd30+1312];
	fma.rn.f32 	%f288, %f40, %f210, %f287;
	st.local.f32 	[%rd30+1312], %f288;
	ld.local.f32 	%f289, [%rd30+1824];
	fma.rn.f32 	%f290, %f41, %f210, %f289;
	st.local.f32 	[%rd30+1824], %f290;
	ld.local.f32 	%f291, [%rd30+320];
	fma.rn.f32 	%f292, %f42, %f210, %f291;
	st.local.f32 	[%rd30+320], %f292;
	ld.local.f32 	%f293, [%rd30+832];
	fma.rn.f32 	%f294, %f43, %f210, %f293;
	st.local.f32 	[%rd30+832], %f294;
	ld.local.f32 	%f295, [%rd30+1344];
	fma.rn.f32 	%f296, %f44, %f210, %f295;
	ld.local.f32 	%f297, [%rd30+1856];
	fma.rn.f32 	%f298, %f45, %f210, %f297;
	ld.local.f32 	%f299, [%rd30+352];
	fma.rn.f32 	%f300, %f46, %f210, %f299;
	ld.local.f32 	%f301, [%rd30+864];
	fma.rn.f32 	%f302, %f47, %f210, %f301;
	ld.local.f32 	%f303, [%rd30+1376];
	fma.rn.f32 	%f304, %f48, %f210, %f303;
	ld.local.f32 	%f305, [%rd30+1888];
	fma.rn.f32 	%f306, %f49, %f210, %f305;
	ld.local.f32 	%f307, [%rd30+384];
	fma.rn.f32 	%f308, %f50, %f210, %f307;
	ld.local.f32 	%f309, [%rd30+896];
	fma.rn.f32 	%f310, %f51, %f210, %f309;
	ld.local.f32 	%f311, [%rd30+1408];
	fma.rn.f32 	%f312, %f52, %f210, %f311;
	ld.local.f32 	%f313, [%rd30+1920];
	fma.rn.f32 	%f314, %f53, %f210, %f313;
	ld.local.f32 	%f315, [%rd30+416];
	fma.rn.f32 	%f316, %f54, %f210, %f315;
	ld.local.f32 	%f317, [%rd30+928];
	fma.rn.f32 	%f318, %f55, %f210, %f317;
	ld.local.f32 	%f319, [%rd30+1440];
	fma.rn.f32 	%f320, %f56, %f210, %f319;
	ld.local.f32 	%f321, [%rd30+1952];
	fma.rn.f32 	%f322, %f57, %f210, %f321;
	ld.local.f32 	%f323, [%rd30+448];
	fma.rn.f32 	%f324, %f58, %f210, %f323;
	ld.local.f32 	%f325, [%rd30+960];
	fma.rn.f32 	%f326, %f59, %f210, %f325;
	ld.local.f32 	%f327, [%rd30+1472];
	fma.rn.f32 	%f328, %f60, %f210, %f327;
	ld.local.f32 	%f329, [%rd30+1984];
	fma.rn.f32 	%f330, %f61, %f210, %f329;
	ld.local.f32 	%f331, [%rd30+480];
	fma.rn.f32 	%f332, %f62, %f210, %f331;
	ld.local.f32 	%f333, [%rd30+992];
	fma.rn.f32 	%f334, %f63, %f210, %f333;
	ld.local.f32 	%f335, [%rd30+1504];
	fma.rn.f32 	%f336, %f64, %f210, %f335;
	ld.local.f32 	%f337, [%rd30+2016];
	fma.rn.f32 	%f338, %f65, %f210, %f337;
	ld.shared.f32 	%f339, [%r108+128];
	fma.rn.f32 	%f340, %f66, %f339, %f212;
	fma.rn.f32 	%f341, %f67, %f339, %f214;
	fma.rn.f32 	%f342, %f68, %f339, %f216;
	fma.rn.f32 	%f343, %f69, %f339, %f218;
	fma.rn.f32 	%f344, %f70, %f339, %f220;
	fma.rn.f32 	%f345, %f71, %f339, %f222;
	fma.rn.f32 	%f346, %f72, %f339, %f224;
	fma.rn.f32 	%f347, %f73, %f339, %f226;
	fma.rn.f32 	%f348, %f74, %f339, %f228;
	fma.rn.f32 	%f349, %f75, %f339, %f230;
	fma.rn.f32 	%f350, %f76, %f339, %f232;
	fma.rn.f32 	%f351, %f77, %f339, %f234;
	fma.rn.f32 	%f352, %f78, %f339, %f236;
	fma.rn.f32 	%f353, %f79, %f339, %f238;
	fma.rn.f32 	%f354, %f80, %f339, %f240;
	fma.rn.f32 	%f355, %f81, %f339, %f242;
	fma.rn.f32 	%f356, %f82, %f339, %f244;
	fma.rn.f32 	%f357, %f83, %f339, %f246;
	fma.rn.f32 	%f358, %f84, %f339, %f248;
	fma.rn.f32 	%f359, %f85, %f339, %f250;
	fma.rn.f32 	%f360, %f86, %f339, %f252;
	fma.rn.f32 	%f361, %f87, %f339, %f254;
	fma.rn.f32 	%f362, %f88, %f339, %f256;
	fma.rn.f32 	%f363, %f89, %f339, %f258;
	fma.rn.f32 	%f364, %f90, %f339, %f260;
	fma.rn.f32 	%f365, %f91, %f339, %f262;
	fma.rn.f32 	%f366, %f92, %f339, %f264;
	fma.rn.f32 	%f367, %f93, %f339, %f266;
	fma.rn.f32 	%f368, %f94, %f339, %f268;
	fma.rn.f32 	%f369, %f95, %f339, %f270;
	fma.rn.f32 	%f370, %f96, %f339, %f272;
	fma.rn.f32 	%f371, %f97, %f339, %f274;
	fma.rn.f32 	%f372, %f98, %f339, %f276;
	fma.rn.f32 	%f373, %f99, %f339, %f278;
	fma.rn.f32 	%f374, %f100, %f339, %f280;
	fma.rn.f32 	%f375, %f101, %f339, %f282;
	fma.rn.f32 	%f376, %f102, %f339, %f284;
	fma.rn.f32 	%f377, %f103, %f339, %f286;
	fma.rn.f32 	%f378, %f104, %f339, %f288;
	fma.rn.f32 	%f379, %f105, %f339, %f290;
	fma.rn.f32 	%f380, %f106, %f339, %f292;
	fma.rn.f32 	%f381, %f107, %f339, %f294;
	fma.rn.f32 	%f382, %f108, %f339, %f296;
	fma.rn.f32 	%f383, %f109, %f339, %f298;
	fma.rn.f32 	%f384, %f110, %f339, %f300;
	fma.rn.f32 	%f385, %f111, %f339, %f302;
	fma.rn.f32 	%f386, %f112, %f339, %f304;
	fma.rn.f32 	%f387, %f113, %f339, %f306;
	fma.rn.f32 	%f388, %f114, %f339, %f308;
	fma.rn.f32 	%f389, %f115, %f339, %f310;
	fma.rn.f32 	%f390, %f116, %f339, %f312;
	fma.rn.f32 	%f391, %f117, %f339, %f314;
	fma.rn.f32 	%f392, %f118, %f339, %f316;
	fma.rn.f32 	%f393, %f119, %f339, %f318;
	fma.rn.f32 	%f394, %f120, %f339, %f320;
	fma.rn.f32 	%f395, %f121, %f339, %f322;
	fma.rn.f32 	%f396, %f122, %f339, %f324;
	fma.rn.f32 	%f397, %f123, %f339, %f326;
	fma.rn.f32 	%f398, %f124, %f339, %f328;
	fma.rn.f32 	%f399, %f125, %f339, %f330;
	fma.rn.f32 	%f400, %f126, %f339, %f332;
	fma.rn.f32 	%f401, %f127, %f339, %f334;
	fma.rn.f32 	%f402, %f128, %f339, %f336;
	fma.rn.f32 	%f403, %f129, %f339, %f338;
	ld.shared.f32 	%f404, [%r108+256];
	fma.rn.f32 	%f405, %f2, %f404, %f340;
	st.local.f32 	[%rd30], %f405;
	fma.rn.f32 	%f406, %f130, %f404, %f341;
	st.local.f32 	[%rd30+512], %f406;
	fma.rn.f32 	%f407, %f131, %f404, %f342;
	st.local.f32 	[%rd30+1024], %f407;
	fma.rn.f32 	%f408, %f132, %f404, %f343;
	st.local.f32 	[%rd30+1536], %f408;
	fma.rn.f32 	%f409, %f133, %f404, %f344;
	st.local.f32 	[%rd30+32], %f409;
	fma.rn.f32 	%f410, %f134, %f404, %f345;
	st.local.f32 	[%rd30+544], %f410;
	fma.rn.f32 	%f411, %f135, %f404, %f346;
	st.local.f32 	[%rd30+1056], %f411;
	fma.rn.f32 	%f412, %f136, %f404, %f347;
	st.local.f32 	[%rd30+1568], %f412;
	fma.rn.f32 	%f413, %f137, %f404, %f348;
	st.local.f32 	[%rd30+64], %f413;
	fma.rn.f32 	%f414, %f138, %f404, %f349;
	st.local.f32 	[%rd30+576], %f414;
	fma.rn.f32 	%f415, %f139, %f404, %f350;
	st.local.f32 	[%rd30+1088], %f415;
	fma.rn.f32 	%f416, %f140, %f404, %f351;
	st.local.f32 	[%rd30+1600], %f416;
	fma.rn.f32 	%f417, %f141, %f404, %f352;
	st.local.f32 	[%rd30+96], %f417;
	fma.rn.f32 	%f418, %f142, %f404, %f353;
	st.local.f32 	[%rd30+608], %f418;
	fma.rn.f32 	%f419, %f143, %f404, %f354;
	st.local.f32 	[%rd30+1120], %f419;
	fma.rn.f32 	%f420, %f144, %f404, %f355;
	st.local.f32 	[%rd30+1632], %f420;
	fma.rn.f32 	%f421, %f145, %f404, %f356;
	st.local.f32 	[%rd30+128], %f421;
	fma.rn.f32 	%f422, %f146, %f404, %f357;
	st.local.f32 	[%rd30+640], %f422;
	fma.rn.f32 	%f423, %f147, %f404, %f358;
	st.local.f32 	[%rd30+1152], %f423;
	fma.rn.f32 	%f424, %f148, %f404, %f359;
	st.local.f32 	[%rd30+1664], %f424;
	fma.rn.f32 	%f425, %f149, %f404, %f360;
	st.local.f32 	[%rd30+160], %f425;
	fma.rn.f32 	%f426, %f150, %f404, %f361;
	st.local.f32 	[%rd30+672], %f426;
	fma.rn.f32 	%f427, %f151, %f404, %f362;
	st.local.f32 	[%rd30+1184], %f427;
	fma.rn.f32 	%f428, %f152, %f404, %f363;
	st.local.f32 	[%rd30+1696], %f428;
	fma.rn.f32 	%f429, %f153, %f404, %f364;
	st.local.f32 	[%rd30+192], %f429;
	fma.rn.f32 	%f430, %f154, %f404, %f365;
	st.local.f32 	[%rd30+704], %f430;
	fma.rn.f32 	%f431, %f155, %f404, %f366;
	st.local.f32 	[%rd30+1216], %f431;
	fma.rn.f32 	%f432, %f156, %f404, %f367;
	st.local.f32 	[%rd30+1728], %f432;
	fma.rn.f32 	%f433, %f157, %f404, %f368;
	st.local.f32 	[%rd30+224], %f433;
	fma.rn.f32 	%f434, %f158, %f404, %f369;
	st.local.f32 	[%rd30+736], %f434;
	fma.rn.f32 	%f435, %f159, %f404, %f370;
	st.local.f32 	[%rd30+1248], %f435;
	fma.rn.f32 	%f436, %f160, %f404, %f371;
	st.local.f32 	[%rd30+1760], %f436;
	fma.rn.f32 	%f437, %f161, %f404, %f372;
	st.local.f32 	[%rd30+256], %f437;
	fma.rn.f32 	%f438, %f162, %f404, %f373;
	st.local.f32 	[%rd30+768], %f438;
	fma.rn.f32 	%f439, %f163, %f404, %f374;
	st.local.f32 	[%rd30+1280], %f439;
	fma.rn.f32 	%f440, %f164, %f404, %f375;
	st.local.f32 	[%rd30+1792], %f440;
	fma.rn.f32 	%f441, %f165, %f404, %f376;
	st.local.f32 	[%rd30+288], %f441;
	fma.rn.f32 	%f442, %f166, %f404, %f377;
	st.local.f32 	[%rd30+800], %f442;
	fma.rn.f32 	%f443, %f167, %f404, %f378;
	st.local.f32 	[%rd30+1312], %f443;
	fma.rn.f32 	%f444, %f168, %f404, %f379;
	st.local.f32 	[%rd30+1824], %f444;
	fma.rn.f32 	%f445, %f169, %f404, %f380;
	st.local.f32 	[%rd30+320], %f445;
	fma.rn.f32 	%f446, %f170, %f404, %f381;
	st.local.f32 	[%rd30+832], %f446;
	fma.rn.f32 	%f447, %f171, %f404, %f382;
	st.local.f32 	[%rd30+1344], %f447;
	fma.rn.f32 	%f448, %f172, %f404, %f383;
	st.local.f32 	[%rd30+1856], %f448;
	fma.rn.f32 	%f449, %f173, %f404, %f384;
	st.local.f32 	[%rd30+352], %f449;
	fma.rn.f32 	%f450, %f174, %f404, %f385;
	st.local.f32 	[%rd30+864], %f450;
	fma.rn.f32 	%f451, %f175, %f404, %f386;
	st.local.f32 	[%rd30+1376], %f451;
	fma.rn.f32 	%f452, %f176, %f404, %f387;
	st.local.f32 	[%rd30+1888], %f452;
	fma.rn.f32 	%f453, %f177, %f404, %f388;
	st.local.f32 	[%rd30+384], %f453;
	fma.rn.f32 	%f454, %f178, %f404, %f389;
	st.local.f32 	[%rd30+896], %f454;
	fma.rn.f32 	%f455, %f179, %f404, %f390;
	st.local.f32 	[%rd30+1408], %f455;
	fma.rn.f32 	%f456, %f180, %f404, %f391;
	st.local.f32 	[%rd30+1920], %f456;
	fma.rn.f32 	%f457, %f181, %f404, %f392;
	st.local.f32 	[%rd30+416], %f457;
	fma.rn.f32 	%f458, %f182, %f404, %f393;
	st.local.f32 	[%rd30+928], %f458;
	fma.rn.f32 	%f459, %f183, %f404, %f394;
	st.local.f32 	[%rd30+1440], %f459;
	fma.rn.f32 	%f460, %f184, %f404, %f395;
	st.local.f32 	[%rd30+1952], %f460;
	fma.rn.f32 	%f461, %f185, %f404, %f396;
	st.local.f32 	[%rd30+448], %f461;
	fma.rn.f32 	%f462, %f186, %f404, %f397;
	st.local.f32 	[%rd30+960], %f462;
	fma.rn.f32 	%f463, %f187, %f404, %f398;
	st.local.f32 	[%rd30+1472], %f463;
	fma.rn.f32 	%f464, %f188, %f404, %f399;
	st.local.f32 	[%rd30+1984], %f464;
	fma.rn.f32 	%f465, %f189, %f404, %f400;
	st.local.f32 	[%rd30+480], %f465;
	fma.rn.f32 	%f466, %f190, %f404, %f401;
	st.local.f32 	[%rd30+992], %f466;
	fma.rn.f32 	%f467, %f191, %f404, %f402;
	st.local.f32 	[%rd30+1504], %f467;
	fma.rn.f32 	%f468, %f192, %f404, %f403;
	st.local.f32 	[%rd30+2016], %f468;
	add.s32 	%r132, %r132, 1;
	setp.ne.s32 	%p3, %r132, 8;
	@%p3 bra 	$L__BB0_6;
	add.s32 	%r125, %r125, 1;
	setp.ne.s32 	%p4, %r125, 64;
	@%p4 bra 	$L__BB0_1;
	ld.param.u64 	%rd40, [my_kernel_kernel0_param_3];
	ld.param.u64 	%rd39, [my_kernel_kernel0_param_2];
	mov.u32 	%r112, %ctaid.x;
	shl.b32 	%r113, %r112, 5;
	and.b32  	%r114, %r113, 96;
	or.b32  	%r115, %r114, %r104;
	shl.b32 	%r116, %r24, 14;
	and.b32  	%r117, %r116, 16646144;
	shl.b32 	%r118, %r112, 8;
	and.b32  	%r119, %r118, 2147482624;
	shl.b32 	%r120, %r24, 5;
	and.b32  	%r121, %r120, 128;
	cvta.to.global.u64 	%rd31, %rd40;
	mul.wide.u32 	%rd32, %r115, 4;
	add.s64 	%rd33, %rd31, %rd32;
	ld.global.nc.f32 	%f193, [%rd33];
	ld.global.nc.f32 	%f194, [%rd33+4];
	ld.global.nc.f32 	%f195, [%rd33+8];
	ld.global.nc.f32 	%f196, [%rd33+12];
	ld.global.nc.f32 	%f197, [%rd33+16];
	ld.global.nc.f32 	%f198, [%rd33+20];
	ld.global.nc.f32 	%f199, [%rd33+24];
	ld.global.nc.f32 	%f200, [%rd33+28];
	add.s32 	%r122, %r117, %r119;
	or.b32  	%r123, %r122, %r121;
	or.b32  	%r124, %r115, %r123;
	mul.wide.u32 	%rd34, %r124, 4;
	cvta.to.global.u64 	%rd35, %rd39;
	add.s64 	%rd36, %rd34, %rd35;
	add.s64 	%rd42, %rd36, 2048;
	mov.b32 	%r133, 0;
$L__BB0_9:
	ld.local.v4.f32 	{%f469, %f470, %f471, %f472}, [%rd41+-1024];
	add.f32 	%f473, %f469, %f193;
	max.f32 	%f474, %f473, 0f00000000;
	st.global.f32 	[%rd42+-2048], %f474;
	ld.local.v4.f32 	{%f475, %f476, %f477, %f478}, [%rd41+-512];
	add.f32 	%f479, %f475, %f193;
	max.f32 	%f480, %f479, 0f00000000;
	st.global.f32 	[%rd42+-1024], %f480;
	ld.local.v4.f32 	{%f481, %f482, %f483, %f484}, [%rd41];
	add.f32 	%f485, %f481, %f193;
	max.f32 	%f486, %f485, 0f00000000;
	st.global.f32 	[%rd42], %f486;
	ld.local.v4.f32 	{%f487, %f488, %f489, %f490}, [%rd41+512];
	add.f32 	%f491, %f487, %f193;
	max.f32 	%f492, %f491, 0f00000000;
	st.global.f32 	[%rd42+1024], %f492;
	add.f32 	%f493, %f470, %f194;
	max.f32 	%f494, %f493, 0f00000000;
	st.global.f32 	[%rd42+-2044], %f494;
	add.f32 	%f495, %f476, %f194;
	max.f32 	%f496, %f495, 0f00000000;
	st.global.f32 	[%rd42+-1020], %f496;
	add.f32 	%f497, %f482, %f194;
	max.f32 	%f498, %f497, 0f00000000;
	st.global.f32 	[%rd42+4], %f498;
	add.f32 	%f499, %f488, %f194;
	max.f32 	%f500, %f499, 0f00000000;
	st.global.f32 	[%rd42+1028], %f500;
	add.f32 	%f501, %f471, %f195;
	max.f32 	%f502, %f501, 0f00000000;
	st.global.f32 	[%rd42+-2040], %f502;
	add.f32 	%f503, %f477, %f195;
	max.f32 	%f504, %f503, 0f00000000;
	st.global.f32 	[%rd42+-1016], %f504;
	add.f32 	%f505, %f483, %f195;
	max.f32 	%f506, %f505, 0f00000000;
	st.global.f32 	[%rd42+8], %f506;
	add.f32 	%f507, %f489, %f195;
	max.f32 	%f508, %f507, 0f00000000;
	st.global.f32 	[%rd42+1032], %f508;
	add.f32 	%f509, %f472, %f196;
	max.f32 	%f510, %f509, 0f00000000;
	st.global.f32 	[%rd42+-2036], %f510;
	add.f32 	%f511, %f478, %f196;
	max.f32 	%f512, %f511, 0f00000000;
	st.global.f32 	[%rd42+-1012], %f512;
	add.f32 	%f513, %f484, %f196;
	max.f32 	%f514, %f513, 0f00000000;
	st.global.f32 	[%rd42+12], %f514;
	add.f32 	%f515, %f490, %f196;
	max.f32 	%f516, %f515, 0f00000000;
	st.global.f32 	[%rd42+1036], %f516;
	ld.local.v4.f32 	{%f517, %f518, %f519, %f520}, [%rd41+-1008];
	add.f32 	%f521, %f517, %f197;
	max.f32 	%f522, %f521, 0f00000000;
	st.global.f32 	[%rd42+-2032], %f522;
	ld.local.v4.f32 	{%f523, %f524, %f525, %f526}, [%rd41+-496];
	add.f32 	%f527, %f523, %f197;
	max.f32 	%f528, %f527, 0f00000000;
	st.global.f32 	[%rd42+-1008], %f528;
	ld.local.v4.f32 	{%f529, %f530, %f531, %f532}, [%rd41+16];
	add.f32 	%f533, %f529, %f197;
	max.f32 	%f534, %f533, 0f00000000;
	st.global.f32 	[%rd42+16], %f534;
	ld.local.v4.f32 	{%f535, %f536, %f537, %f538}, [%rd41+528];
	add.f32 	%f539, %f535, %f197;
	max.f32 	%f540, %f539, 0f00000000;
	st.global.f32 	[%rd42+1040], %f540;
	add.f32 	%f541, %f518, %f198;
	max.f32 	%f542, %f541, 0f00000000;
	st.global.f32 	[%rd42+-2028], %f542;
	add.f32 	%f543, %f524, %f198;
	max.f32 	%f544, %f543, 0f00000000;
	st.global.f32 	[%rd42+-1004], %f544;
	add.f32 	%f545, %f530, %f198;
	max.f32 	%f546, %f545, 0f00000000;
	st.global.f32 	[%rd42+20], %f546;
	add.f32 	%f547, %f536, %f198;
	max.f32 	%f548, %f547, 0f00000000;
	st.global.f32 	[%rd42+1044], %f548;
	add.f32 	%f549, %f519, %f199;
	max.f32 	%f550, %f549, 0f00000000;
	st.global.f32 	[%rd42+-2024], %f550;
	add.f32 	%f551, %f525, %f199;
	max.f32 	%f552, %f551, 0f00000000;
	st.global.f32 	[%rd42+-1000], %f552;
	add.f32 	%f553, %f531, %f199;
	max.f32 	%f554, %f553, 0f00000000;
	st.global.f32 	[%rd42+24], %f554;
	add.f32 	%f555, %f537, %f199;
	max.f32 	%f556, %f555, 0f00000000;
	st.global.f32 	[%rd42+1048], %f556;
	add.f32 	%f557, %f520, %f200;
	max.f32 	%f558, %f557, 0f00000000;
	st.global.f32 	[%rd42+-2020], %f558;
	add.f32 	%f559, %f526, %f200;
	max.f32 	%f560, %f559, 0f00000000;
	st.global.f32 	[%rd42+-996], %f560;
	add.f32 	%f561, %f532, %f200;
	max.f32 	%f562, %f561, 0f00000000;
	st.global.f32 	[%rd42+28], %f562;
	add.f32 	%f563, %f538, %f200;
	max.f32 	%f564, %f563, 0f00000000;
	st.global.f32 	[%rd42+1052], %f564;
	add.s32 	%r133, %r133, 1;
	add.s64 	%rd42, %rd42, 32768;
	add.s64 	%rd41, %rd41, 32;
	setp.ne.s32 	%p5, %r133, 16;
	@%p5 bra 	$L__BB0_9;
	ret;

}


// ===== COMPILED SASS (sm_100) =====

	.target	sm_100

	.elftype	@"ET_EXEC"


//--------------------- .note.nv.tkinfo           --------------------------
	.section	.note.nv.tkinfo,"",@"SHT_NOTE"
	.sectionflags	@"SHF_NOTE_NV_TKINFO"
	.tkinfo
        /*0018*/ 	.word	0x00000002
        /*0030*/ 	.string	""
        /*0030*/ 	.string	"ptxas"
        /*0030*/ 	.string	"Cuda compilation tools, release 13.0, V13.0.88"
        /*0030*/ 	.string	"Build cuda_13.0.r13.0/compiler.36424714_0"
        /*0030*/ 	.string	"-arch sm_100 -m 64 "



//--------------------- .note.nv.cuinfo           --------------------------
	.section	.note.nv.cuinfo,"",@"SHT_NOTE"
	.sectionflags	@"SHF_NOTE_NV_CUINFO"
        /*0018*/ 	.short	0x0002
        /*001a*/ 	.short	0x0064
        /*001c*/ 	.short	0x0082
	.zero		2


//--------------------- .nv.info                  --------------------------
	.section	.nv.info,"",@"SHT_CUDA_INFO"
	.align	4


	//----- nvinfo : EIATTR_REGCOUNT
	.align		4
        /*0000*/ 	.byte	0x04, 0x2f
        /*0002*/ 	.short	(.L_1 - .L_0)
	.align		4
.L_0:
        /*0004*/ 	.word	index@(my_kernel_kernel0)
        /*0008*/ 	.word	0x000000ff


	//----- nvinfo : EIATTR_FRAME_SIZE
	.align		4
.L_1:
        /*000c*/ 	.byte	0x04, 0x11
        /*000e*/ 	.short	(.L_3 - .L_2)
	.align		4
.L_2:
        /*0010*/ 	.word	index@(my_kernel_kernel0)
        /*0014*/ 	.word	0x00000800


	//----- nvinfo : EIATTR_MIN_STACK_SIZE
	.align		4
.L_3:
        /*0018*/ 	.byte	0x04, 0x12
        /*001a*/ 	.short	(.L_5 - .L_4)
	.align		4
.L_4:
        /*001c*/ 	.word	index@(my_kernel_kernel0)
        /*0020*/ 	.word	0x00000800
.L_5:


//--------------------- .nv.compat                --------------------------
	.section	.nv.compat,"",@"SHT_CUDA_COMPAT_INFO"
	.align	4
        /*0000*/ 	.byte	0x02, 0x09, 0x00, 0x00, 0x02, 0x02, 0x01, 0x00, 0x02, 0x05, 0x05, 0x00, 0x03, 0x07, 0x01, 0x01
        /*0010*/ 	.byte	0x02, 0x03, 0x00, 0x00, 0x02, 0x06, 0x01, 0x00, 0x04, 0x0b, 0x08, 0x00, 0x09, 0x00, 0x00, 0x00
        /*0020*/ 	.byte	0x00, 0x00, 0x00, 0x00


//--------------------- .nv.info.my_kernel_kernel0 --------------------------
	.section	.nv.info.my_kernel_kernel0,"",@"SHT_CUDA_INFO"
	.sectionflags	@""
	.align	4


	//----- nvinfo : EIATTR_CUDA_API_VERSION
	.align		4
        /*0000*/ 	.byte	0x04, 0x37
        /*0002*/ 	.short	(.L_7 - .L_6)
.L_6:
        /*0004*/ 	.word	0x00000082


	//----- nvinfo : EIATTR_KPARAM_INFO
	.align		4
.L_7:
        /*0008*/ 	.byte	0x04, 0x17
        /*000a*/ 	.short	(.L_9 - .L_8)
.L_8:
        /*000c*/ 	.word	0x00000000
        /*0010*/ 	.short	0x0003
        /*0012*/ 	.short	0x0018
        /*0014*/ 	.byte	0x00, 0xf5, 0x21, 0x00


	//----- nvinfo : EIATTR_KPARAM_INFO
	.align		4
.L_9:
        /*0018*/ 	.byte	0x04, 0x17
        /*001a*/ 	.short	(.L_11 - .L_10)
.L_10:
        /*001c*/ 	.word	0x00000000
        /*0020*/ 	.short	0x0002
        /*0022*/ 	.short	0x0010
        /*0024*/ 	.byte	0x00, 0xf5, 0x21, 0x00


	//----- nvinfo : EIATTR_KPARAM_INFO
	.align		4
.L_11:
        /*0028*/ 	.byte	0x04, 0x17
        /*002a*/ 	.short	(.L_13 - .L_12)
.L_12:
        /*002c*/ 	.word	0x00000000
        /*0030*/ 	.short	0x0001
        /*0032*/ 	.short	0x0008
        /*0034*/ 	.byte	0x00, 0xf5, 0x21, 0x00


	//----- nvinfo : EIATTR_KPARAM_INFO
	.align		4
.L_13:
        /*0038*/ 	.byte	0x04, 0x17
        /*003a*/ 	.short	(.L_15 - .L_14)
.L_14:
        /*003c*/ 	.word	0x00000000
        /*0040*/ 	.short	0x0000
        /*0042*/ 	.short	0x0000
        /*0044*/ 	.byte	0x00, 0xf5, 0x21, 0x00


	//----- nvinfo : EIATTR_SPARSE_MMA_MASK
	.align		4
.L_15:
        /*0048*/ 	.byte	0x03, 0x50
        /*004a*/ 	.short	0x0000


	//----- nvinfo : EIATTR_MAXREG_COUNT
	.align		4
        /*004c*/ 	.byte	0x03, 0x1b
        /*004e*/ 	.short	0x00ff


	//----- nvinfo : EIATTR_NUM_BARRIERS
	.align		4
        /*0050*/ 	.byte	0x02, 0x4c
        /*0052*/ 	.byte	0x01
	.zero		1


	//----- nvinfo : EIATTR_MERCURY_ISA_VERSION
	.align		4
        /*0054*/ 	.byte	0x03, 0x5f
        /*0056*/ 	.short	0x0101


	//----- nvinfo : EIATTR_VRC_CTA_INIT_COUNT
	.align		4
        /*0058*/ 	.byte	0x02, 0x4a
	.zero		1
	.zero		1


	//----- nvinfo : EIATTR_EXIT_INSTR_OFFSETS
	.align		4
        /*005c*/ 	.byte	0x04, 0x1c
        /*005e*/ 	.short	(.L_17 - .L_16)


	//   ....[0]....
.L_16:
        /*0060*/ 	.word	0x00003f00


	//----- nvinfo : EIATTR_CBANK_PARAM_SIZE
	.align		4
.L_17:
        /*0064*/ 	.byte	0x03, 0x19
        /*0066*/ 	.short	0x0020


	//----- nvinfo : EIATTR_PARAM_CBANK
	.align		4
        /*0068*/ 	.byte	0x04, 0x0a
        /*006a*/ 	.short	(.L_19 - .L_18)
	.align		4
.L_18:
        /*006c*/ 	.word	index@(.nv.constant0.my_kernel_kernel0)
        /*0070*/ 	.short	0x0380
        /*0072*/ 	.short	0x0020


	//----- nvinfo : EIATTR_SW_WAR
	.align		4
.L_19:
        /*0074*/ 	.byte	0x04, 0x36
        /*0076*/ 	.short	(.L_21 - .L_20)
.L_20:
        /*0078*/ 	.word	0x00000008
.L_21:


//--------------------- .nv.callgraph             --------------------------
	.section	.nv.callgraph,"",@"SHT_CUDA_CALLGRAPH"
	.align	4
	.sectionentsize	8
	.align		4
        /*0000*/ 	.word	0x00000000
	.align		4
        /*0004*/ 	.word	0xffffffff
	.align		4
        /*0008*/ 	.word	0x00000000
	.align		4
        /*000c*/ 	.word	0xfffffffe
	.align		4
        /*0010*/ 	.word	0x00000000
	.align		4
        /*0014*/ 	.word	0xfffffffd
	.align		4
        /*0018*/ 	.word	0x00000000
	.align		4
        /*001c*/ 	.word	0xfffffffc


//--------------------- .text.my_kernel_kernel0   --------------------------
	.section	.text.my_kernel_kernel0,"ax",@progbits
	.align	128
        .global         my_kernel_kernel0
        .type           my_kernel_kernel0,@function
        .size           my_kernel_kernel0,(.L_x_5 - my_kernel_kernel0)
        .other          my_kernel_kernel0,@"STO_CUDA_ENTRY STV_DEFAULT"
my_kernel_kernel0:
.text.my_kernel_kernel0:
[----:B------:R-:W0:Y:S01]  /*0000*/  LDC R1, c[0x0][0x37c] ;  /* 0x0000df00ff017b82 */ /* 0x000e220000000800 */
[----:B------:R-:W1:Y:S01]  /*0010*/  S2R R5, SR_CTAID.X ;  /* 0x0000000000057919 */ /* 0x000e620000002500 */
[----:B0-----:R-:W-:Y:S01]  /*0020*/  IADD3 R1, PT, PT, R1, -0x800, RZ ;  /* 0xfffff80001017810 */ /* 0x001fe20007ffe0ff */
[----:B------:R-:W0:Y:S01]  /*0030*/  LDCU.64 UR10, c[0x0][0x358] ;  /* 0x00006b00ff0a77ac */ /* 0x000e220008000a00 */
[----:B------:R-:W2:Y:S02]  /*0040*/  S2R R0, SR_TID.X ;  /* 0x0000000000007919 */ /* 0x000ea40000002100 */
[C---:B------:R-:W-:Y:S01]  /*0050*/  R2UR UR7, R1.reuse ;  /* 0x00000000010772ca */ /* 0x040fe200000e0000 */
[----:B------:R-:W-:Y:S01]  /*0060*/  UMOV UR4, URZ ;  /* 0x000000ff00047c82 */ /* 0x000fe20008000000 */
[----:B------:R-:W-:Y:S01]  /*0070*/  R2UR UR12, R1 ;  /* 0x00000000010c72ca */ /* 0x000fe200000e0000 */
[----:B------:R3:W-:Y:S04]  /*0080*/  STL.128 [R1], RZ ;  /* 0x000000ff01007387 */ /* 0x0007e80000100c00 */
[----:B------:R3:W-:Y:S04]  /*0090*/  STL.128 [R1+0x200], RZ ;  /* 0x000200ff01007387 */ /* 0x0007e80000100c00 */
[----:B------:R3:W-:Y:S02]  /*00a0*/  STL.128 [R1+0x400], RZ ;  /* 0x000400ff01007387 */ /* 0x0007e40000100c00 */
[----:B------:R-:W-:-:S02]  /*00b0*/  UIADD3 UR7, UPT, UPT, UR7, 0x400, URZ ;  /* 0x0000040007077890 */ /* 0x000fc4000fffe0ff */
[----:B------:R3:W-:Y:S04]  /*00c0*/  STL.128 [R1+0x600], RZ ;  /* 0x000600ff01007387 */ /* 0x0007e80000100c00 */
[----:B------:R3:W-:Y:S04]  /*00d0*/  STL.128 [R1+0x20], RZ ;  /* 0x000020ff01007387 */ /* 0x0007e80000100c00 */
[----:B------:R3:W-:Y:S04]  /*00e0*/  STL.128 [R1+0x220], RZ ;  /* 0x000220ff01007387 */ /* 0x0007e80000100c00 */
[----:B------:R3:W-:Y:S01]  /*00f0*/  STL.128 [R1+0x420], RZ ;  /* 0x000420ff01007387 */ /* 0x0007e20000100c00 */
[----:B-1----:R-:W-:-:S03]  /*0100*/  SHF.R.U32.HI R5, RZ, 0x2, R5 ;  /* 0x00000002ff057819 */ /* 0x002fc60000011605 */
[----:B------:R3:W-:Y:S01]  /*0110*/  STL.128 [R1+0x620], RZ ;  /* 0x000620ff01007387 */ /* 0x0007e20000100c00 */
[C---:B--2---:R-:W-:Y:S01]  /*0120*/  IADD3 R2, PT, PT, R0.reuse, 0x20, RZ ;  /* 0x0000002000027810 */ /* 0x044fe20007ffe0ff */
[----:B------:R-:W-:Y:S01]  /*0130*/  IMAD R5, R5, 0x600, R0 ;  /* 0x0000060005057824 */ /* 0x000fe200078e0200 */
[C---:B------:R-:W-:Y:S01]  /*0140*/  IADD3 R3, PT, PT, R0.reuse, 0x40, RZ ;  /* 0x0000004000037810 */ /* 0x040fe20007ffe0ff */
[----:B------:R3:W-:Y:S01]  /*0150*/  STL.128 [R1+0x40], RZ ;  /* 0x000040ff01007387 */ /* 0x0007e20000100c00 */
[----:B------:R-:W-:-:S03]  /*0160*/  IADD3 R4, PT, PT, R0, 0x60, RZ ;  /* 0x0000006000047810 */ /* 0x000fc60007ffe0ff */
[----:B------:R3:W-:Y:S04]  /*0170*/  STL.128 [R1+0x240], RZ ;  /* 0x000240ff01007387 */ /* 0x0007e80000100c00 */
        /* <DEDUP_REMOVED lines=117> */
[----:B0-----:R3:W-:Y:S02]  /*08d0*/  STL.128 [R1+0x7f0], RZ ;  /* 0x0007f0ff01007387 */ /* 0x0017e40000100c00 */
.L_x_2:
[----:B------:R-:W0:Y:S08]  /*08e0*/  S2UR UR6, SR_CgaCtaId ;  /* 0x00000000000679c3 */ /* 0x000e300000008800 */
[----:B------:R-:W-:Y:S01]  /*08f0*/  BAR.SYNC.DEFER_BLOCKING 0x0 ;  /* 0x0000000000007b1d */ /* 0x000fe20000010000 */
[----:B------:R-:W-:Y:S02]  /*0900*/  MOV R6, UR4 ;  /* 0x0000000400067c02 */ /* 0x000fe40008000f00 */
[----:B------:R-:W-:-:S02]  /*0910*/  PRMT R15, R0, 0x7610, R15 ;  /* 0x00007610000f7816 */ /* 0x000fc4000000000f */
[----:B------:R-:W-:Y:S01]  /*0920*/  PRMT R16, R0, 0x7610, R16 ;  /* 0x0000761000107816 */ /* 0x000fe20000000010 */
[----:B------:R-:W-:Y:S01]  /*0930*/  UMOV UR5, 0x400 ;  /* 0x0000040000057882 */ /* 0x000fe20000000000 */
[----:B------:R-:W-:Y:S01]  /*0940*/  IMAD R6, R6, 0x3, R5 ;  /* 0x0000000306067824 */ /* 0x000fe200078e0205 */
[----:B------:R-:W-:Y:S01]  /*0950*/  MOV R17, R0 ;  /* 0x0000000000117202 */ /* 0x000fe20000000f00 */
[----:B------:R-:W-:Y:S01]  /*0960*/  UMOV UR8, 0x100 ;  /* 0x0000010000087882 */ /* 0x000fe20000000000 */
[C---:B------:R-:W-:Y:S02]  /*0970*/  PRMT R18, R2.reuse, 0x7610, R18 ;  /* 0x0000761002127816 */ /* 0x040fe40000000012 */
[----:B------:R-:W-:Y:S02]  /*0980*/  MOV R19, R2 ;  /* 0x0000000200137202 */ /* 0x000fe40000000f00 */
[----:B------:R-:W-:Y:S02]  /*0990*/  PRMT R20, R2, 0x7610, R20 ;  /* 0x0000761002147816 */ /* 0x000fe40000000014 */
[----:B------:R-:W-:-:S02]  /*09a0*/  PRMT R21, R3, 0x7610, R21 ;  /* 0x0000761003157816 */ /* 0x000fc40000000015 */
[----:B------:R-:W-:Y:S02]  /*09b0*/  MOV R22, R3 ;  /* 0x0000000300167202 */ /* 0x000fe40000000f00 */
[----:B------:R-:W-:Y:S02]  /*09c0*/  PRMT R23, R3, 0x7610, R23 ;  /* 0x0000761003177816 */ /* 0x000fe40000000017 */
[C---:B------:R-:W-:Y:S01]  /*09d0*/  PRMT R24, R4.reuse, 0x7610, R24 ;  /* 0x0000761004187816 */ /* 0x040fe20000000018 */
[----:B0-----:R-:W-:Y:S01]  /*09e0*/  ULEA UR9, UR6, UR5, 0x18 ;  /* 0x0000000506097291 */ /* 0x001fe2000f8ec0ff */
[----:B------:R-:W-:Y:S02]  /*09f0*/  MOV R25, R4 ;  /* 0x0000000400197202 */ /* 0x000fe40000000f00 */
[----:B------:R-:W-:Y:S02]  /*0a00*/  PRMT R26, R4, 0x7610, R26 ;  /* 0x00007610041a7816 */ /* 0x000fe4000000001a */
[----:B------:R-:W-:-:S02]  /*0a10*/  IADD3 R14, PT, PT, R6, 0x60, RZ ;  /* 0x00000060060e7810 */ /* 0x000fc40007ffe0ff */
[----:B------:R-:W-:-:S07]  /*0a20*/  LEA R33, R0, UR9, 0x2 ;  /* 0x0000000900217c11 */ /* 0x000fce000f8e10ff */
.L_x_0:
[----:B------:R-:W-:Y:S01]  /*0a30*/  LOP3.LUT R8, R20, 0xffff, RZ, 0xc0, !PT ;  /* 0x0000ffff14087812 */ /* 0x000fe200078ec0ff */
[----:B------:R-:W-:Y:S01]  /*0a40*/  IMAD.HI.U32 R10, R19, -0x55555555, RZ ;  /* 0xaaaaaaab130a7827 */ /* 0x000fe200078e00ff */
[----:B------:R-:W-:Y:S02]  /*0a50*/  LOP3.LUT R9, R15, 0xffff, RZ, 0xc0, !PT ;  /* 0x0000ffff0f097812 */ /* 0x000fe400078ec0ff */
[----:B------:R-:W-:Y:S01]  /*0a60*/  LOP3.LUT R7, R23, 0xffff, RZ, 0xc0, !PT ;  /* 0x0000ffff17077812 */ /* 0x000fe200078ec0ff */
[----:B------:R-:W-:Y:S01]  /*0a70*/  IMAD R8, R8, 0xaaab, RZ ;  /* 0x0000aaab08087824 */ /* 0x000fe200078e02ff */
[----:B------:R-:W-:Y:S01]  /*0a80*/  LOP3.LUT R6, R26, 0xffff, RZ, 0xc0, !PT ;  /* 0x0000ffff1a067812 */ /* 0x000fe200078ec0ff */
[----:B------:R-:W-:Y:S02]  /*0a90*/  IMAD R11, R9, 0xaaab, RZ ;  /* 0x0000aaab090b7824 */ /* 0x000fe400078e02ff */
[----:B------:R-:W-:Y:S02]  /*0aa0*/  IMAD R7, R7, 0xaaab, RZ ;  /* 0x0000aaab07077824 */ /* 0x000fe400078e02ff */
[----:B------:R-:W-:Y:S01]  /*0ab0*/  IMAD R9, R6, 0xaaab, RZ ;  /* 0x0000aaab06097824 */ /* 0x000fe200078e02ff */
[----:B------:R-:W-:Y:S01]  /*0ac0*/  SHF.R.U32.HI R6, RZ, 0x14, R8 ;  /* 0x00000014ff067819 */ /* 0x000fe20000011608 */
[----:B------:R-:W-:Y:S01]  /*0ad0*/  IMAD.HI.U32 R28, R17, -0x55555555, RZ ;  /* 0xaaaaaaab111c7827 */ /* 0x000fe200078e00ff */
[----:B------:R-:W-:-:S02]  /*0ae0*/  SHF.R.U32.HI R7, RZ, 0x14, R7 ;  /* 0x00000014ff077819 */ /* 0x000fc40000011607 */
[----:B------:R-:W-:Y:S02]  /*0af0*/  PRMT R12, R6, 0x9910, RZ ;  /* 0x00009910060c7816 */ /* 0x000fe400000000ff */
[----:B------:R-:W-:Y:S02]  /*0b00*/  SHF.R.U32.HI R8, RZ, 0x14, R11 ;  /* 0x00000014ff087819 */ /* 0x000fe4000001160b */
[----:B------:R-:W-:Y:S02]  /*0b10*/  PRMT R11, R7, 0x9910, RZ ;  /* 0x00009910070b7816 */ /* 0x000fe400000000ff */
[----:B------:R-:W-:Y:S02]  /*0b20*/  SHF.R.U32.HI R6, RZ, 0x14, R9 ;  /* 0x00000014ff067819 */ /* 0x000fe40000011609 */
[----:B------:R-:W-:Y:S02]  /*0b30*/  MOV R7, R12 ;  /* 0x0000000c00077202 */ /* 0x000fe40000000f00 */
[----:B------:R-:W-:Y:S01]  /*0b40*/  PRMT R9, R8, 0x9910, RZ ;  /* 0x0000991008097816 */ /* 0x000fe200000000ff */
[----:B------:R-:W-:Y:S01]  /*0b50*/  IMAD.HI.U32 R8, R22, -0x55555555, RZ ;  /* 0xaaaaaaab16087827 */ /* 0x000fe200078e00ff */
[----:B------:R-:W-:Y:S01]  /*0b60*/  PRMT R27, R6, 0x9910, RZ ;  /* 0x00009910061b7816 */ /* 0x000fe200000000ff */
[----:B------:R-:W0:Y:S02]  /*0b70*/  LDC.64 R12, c[0x0][0x380] ;  /* 0x0000e000ff0c7b82 */ /* 0x000e240000000a00 */
[----:B------:R-:W-:-:S02]  /*0b80*/  IMAD R7, R7, 0x18, RZ ;  /* 0x0000001807077824 */ /* 0x000fc400078e02ff */
[----:B------:R-:W-:Y:S02]  /*0b90*/  IMAD R9, R9, 0x18, RZ ;  /* 0x0000001809097824 */ /* 0x000fe400078e02ff */
[----:B------:R-:W-:Y:S01]  /*0ba0*/  IMAD R6, R11, 0x18, RZ ;  /* 0x000000180b067824 */ /* 0x000fe200078e02ff */
[----:B------:R-:W-:Y:S02]  /*0bb0*/  IADD3 R7, PT, PT, RZ, -R7, RZ ;  /* 0x80000007ff077210 */ /* 0x000fe40007ffe0ff */
[----:B------:R-:W-:Y:S02]  /*0bc0*/  IADD3 R29, PT, PT, RZ, -R9, RZ ;  /* 0x80000009ff1d7210 */ /* 0x000fe40007ffe0ff */
[----:B------:R-:W-:Y:S01]  /*0bd0*/  IADD3 R32, PT, PT, RZ, -R6, RZ ;  /* 0x80000006ff207210 */ /* 0x000fe20007ffe0ff */
[----:B------:R-:W-:Y:S01]  /*0be0*/  IMAD R6, R27, 0x18, RZ ;  /* 0x000000181b067824 */ /* 0x000fe200078e02ff */
[----:B------:R-:W-:Y:S02]  /*0bf0*/  PRMT R9, R7, 0x7710, RZ ;  /* 0x0000771007097816 */ /* 0x000fe400000000ff */
[----:B------:R-:W-:-:S02]  /*0c00*/  PRMT R7, R29, 0x7710, RZ ;  /* 0x000077101d077816 */ /* 0x000fc400000000ff */
[----:B------:R-:W-:Y:S02]  /*0c10*/  PRMT R32, R32, 0x7710, RZ ;  /* 0x0000771020207816 */ /* 0x000fe400000000ff */
[----:B------:R-:W-:Y:S02]  /*0c20*/  IADD3 R30, PT, PT, R7, R16, RZ ;  /* 0x00000010071e7210 */ /* 0x000fe40007ffe0ff */
[----:B------:R-:W-:Y:S02]  /*0c30*/  IADD3 R7, PT, PT, R32, R21, RZ ;  /* 0x0000001520077210 */ /* 0x000fe40007ffe0ff */
[----:B------:R-:W-:Y:S02]  /*0c40*/  IADD3 R6, PT, PT, RZ, -R6, RZ ;  /* 0x80000006ff067210 */ /* 0x000fe40007ffe0ff */
[----:B------:R-:W-:Y:S02]  /*0c50*/  IADD3 R9, PT, PT, R9, R18, RZ ;  /* 0x0000001209097210 */ /* 0x000fe40007ffe0ff */
[----:B------:R-:W-:-:S02]  /*0c60*/  LOP3.LUT R7, R7, 0xff, RZ, 0xc0, !PT ;  /* 0x000000ff07077812 */ /* 0x000fc400078ec0ff */
[----:B------:R-:W-:Y:S02]  /*0c70*/  PRMT R35, R6, 0x7710, RZ ;  /* 0x0000771006237816 */ /* 0x000fe400000000ff */
[----:B------:R-:W-:Y:S01]  /*0c80*/  LOP3.LUT R27, R9, 0xff, RZ, 0xc0, !PT ;  /* 0x000000ff091b7812 */ /* 0x000fe200078ec0ff */
[----:B------:R-:W-:Y:S01]  /*0c90*/  IMAD.HI.U32 R7, R7, 0x55555556, RZ ;  /* 0x5555555607077827 */ /* 0x000fe200078e00ff */
[----:B------:R-:W-:Y:S02]  /*0ca0*/  LOP3.LUT R30, R30, 0xff, RZ, 0xc0, !PT ;  /* 0x000000ff1e1e7812 */ /* 0x000fe400078ec0ff */
[----:B------:R-:W-:Y:S01]  /*0cb0*/  IADD3 R6, PT, PT, R35, R24, RZ ;  /* 0x0000001823067210 */ /* 0x000fe20007ffe0ff */
[----:B------:R-:W-:Y:S01]  /*0cc0*/  IMAD.HI.U32 R27, R27, 0x55555556, RZ ;  /* 0x555555561b1b7827 */ /* 0x000fe200078e00ff */
[----:B------:R-:W-:Y:S02]  /*0cd0*/  SHF.R.U32.HI R9, RZ, 0x1, R8 ;  /* 0x00000001ff097819 */ /* 0x000fe40000011608 */
[----:B------:R-:W-:Y:S01]  /*0ce0*/  SHF.R.U32.HI R11, RZ, 0x1, R10 ;  /* 0x00000001ff0b7819 */ /* 0x000fe2000001160a */
[----:B------:R-:W-:Y:S01]  /*0cf0*/  IMAD.HI.U32 R31, R30, 0x55555556, RZ ;  /* 0x555555561e1f7827 */ /* 0x000fe200078e00ff */
[----:B------:R-:W-:-:S02]  /*0d00*/  SHF.R.U32.HI R29, RZ, 0x1, R28 ;  /* 0x00000001ff1d7819 */ /* 0x000fc4000001161c */
[----:B------:R-:W-:Y:S01]  /*0d10*/  SHF.R.U32.HI R28, RZ, 0x4, R28 ;  /* 0x00000004ff1c7819 */ /* 0x000fe2000001161c */
[--C-:B------:R-:W-:Y:S01]  /*0d20*/  IMAD R34, R7, 0xc0, R14.reuse ;  /* 0x000000c007227824 */ /* 0x100fe200078e020e */
[----:B------:R-:W-:Y:S01]  /*0d30*/  LOP3.LUT R7, R6, 0xff, RZ, 0xc0, !PT ;  /* 0x000000ff06077812 */ /* 0x000fe200078ec0ff */
[----:B------:R-:W-:Y:S01]  /*0d40*/  IMAD R32, R27, 0xc0, R14 ;  /* 0x000000c01b207824 */ /* 0x000fe200078e020e */
[----:B------:R-:W-:Y:S01]  /*0d50*/  SHF.R.U32.HI R10, RZ, 0x4, R10 ;  /* 0x00000004ff0a7819 */ /* 0x000fe2000001160a */
[----:B------:R-:W-:Y:S01]  /*0d60*/  IMAD R30, R31, 0xc0, R14 ;  /* 0x000000c01f1e7824 */ /* 0x000fe200078e020e */
[----:B------:R-:W-:Y:S01]  /*0d70*/  SHF.R.U32.HI R8, RZ, 0x4, R8 ;  /* 0x00000004ff087819 */ /* 0x000fe20000011608 */
[----:B------:R-:W-:-:S04]  /*0d80*/  IMAD.HI.U32 R6, R25, -0x55555555, RZ ;  /* 0xaaaaaaab19067827 */ /* 0x000fc800078e00ff */
[----:B------:R-:W-:Y:S02]  /*0d90*/  IMAD R27, R9, -0x3, R34 ;  /* 0xfffffffd091b7824 */ /* 0x000fe400078e0222 */
[----:B------:R-:W-:Y:S01]  /*0da0*/  IMAD.HI.U32 R9, R7, 0x55555556, RZ ;  /* 0x5555555607097827 */ /* 0x000fe200078e00ff */
[--C-:B------:R-:W-:Y:S02]  /*0db0*/  SHF.R.U32.HI R7, RZ, 0x1, R6.reuse ;  /* 0x00000001ff077819 */ /* 0x100fe40000011606 */
[----:B------:R-:W-:Y:S01]  /*0dc0*/  SHF.R.U32.HI R6, RZ, 0x4, R6 ;  /* 0x00000004ff067819 */ /* 0x000fe20000011606 */
[----:B------:R-:W-:Y:S02]  /*0dd0*/  IMAD R11, R11, -0x3, R32 ;  /* 0xfffffffd0b0b7824 */ /* 0x000fe400078e0220 */
[----:B------:R-:W-:Y:S02]  /*0de0*/  IMAD R29, R29, -0x3, R30 ;  /* 0xfffffffd1d1d7824 */ /* 0x000fe400078e021e */
[----:B------:R-:W-:-:S02]  /*0df0*/  IMAD R30, R9, 0xc0, R14 ;  /* 0x000000c0091e7824 */ /* 0x000fc400078e020e */
[----:B------:R-:W-:Y:S02]  /*0e00*/  IMAD R28, R28, 0x3000, R29 ;  /* 0x000030001c1c7824 */ /* 0x000fe400078e021d */
[----:B------:R-:W-:Y:S02]  /*0e10*/  IMAD R10, R10, 0x3000, R11 ;  /* 0x000030000a0a7824 */ /* 0x000fe400078e020b */
[----:B------:R-:W-:Y:S02]  /*0e20*/  IMAD R8, R8, 0x3000, R27 ;  /* 0x0000300008087824 */ /* 0x000fe400078e021b */
[----:B------:R-:W-:Y:S01]  /*0e30*/  IMAD R27, R7, -0x3, R30 ;  /* 0xfffffffd071b7824 */ /* 0x000fe200078e021e */
[----:B------:R-:W-:Y:S02]  /*0e40*/  IADD3 R7, PT, PT, R28, -0x60, RZ ;  /* 0xffffffa01c077810 */ /* 0x000fe40007ffe0ff */
[----:B------:R-:W-:Y:S01]  /*0e50*/  IADD3 R9, PT, PT, R10, -0x40, RZ ;  /* 0xffffffc00a097810 */ /* 0x000fe20007ffe0ff */
[----:B------:R-:W-:Y:S01]  /*0e60*/  IMAD R27, R6, 0x3000, R27 ;  /* 0x00003000061b7824 */ /* 0x000fe200078e021b */
[----:B------:R-:W-:Y:S01]  /*0e70*/  IADD3 R11, PT, PT, R8, -0x20, RZ ;  /* 0xffffffe0080b7810 */ /* 0x000fe20007ffe0ff */
[----:B0-----:R-:W-:-:S04]  /*0e80*/  IMAD.WIDE.U32 R6, R7, 0x4, R12 ;  /* 0x0000000407067825 */ /* 0x001fc800078e000c */
[--C-:B------:R-:W-:Y:S02]  /*0e90*/  IMAD.WIDE.U32 R8, R9, 0x4, R12.reuse ;  /* 0x0000000409087825 */ /* 0x100fe400078e000c */
[----:B------:R-:W2:Y:S02]  /*0ea0*/  LDG.E.CONSTANT R6, desc[UR10][R6.64] ;  /* 0x0000000a06067981 */ /* 0x000ea4000c1e9900 */
[--C-:B------:R-:W-:Y:S02]  /*0eb0*/  IMAD.WIDE.U32 R10, R11, 0x4, R12.reuse ;  /* 0x000000040b0a7825 */ /* 0x100fe400078e000c */
[----:B------:R-:W4:Y:S02]  /*0ec0*/  LDG.E.CONSTANT R8, desc[UR10][R8.64] ;  /* 0x0000000a08087981 */ /* 0x000f24000c1e9900 */
[----:B------:R-:W-:Y:S02]  /*0ed0*/  IMAD.WIDE.U32 R12, R27, 0x4, R12 ;  /* 0x000000041b0c7825 */ /* 0x000fe400078e000c */
[----:B------:R-:W5:Y:S04]  /*0ee0*/  LDG.E.CONSTANT R10, desc[UR10][R10.64] ;  /* 0x0000000a0a0a7981 */ /* 0x000f68000c1e9900 */
[----:B------:R-:W3:Y:S01]  /*0ef0*/  LDG.E.CONSTANT R12, desc[UR10][R12.64] ;  /* 0x0000000a0c0c7981 */ /* 0x000ee2000c1e9900 */
[----:B------:R-:W-:-:S02]  /*0f00*/  IADD3 R26, PT, PT, R26, 0x80, RZ ;  /* 0x000000801a1a7810 */ /* 0x000fc40007ffe0ff */
[----:B------:R-:W-:Y:S02]  /*0f10*/  IADD3 R24, PT, PT, R24, -0x80, RZ ;  /* 0xffffff8018187810 */ /* 0x000fe40007ffe0ff */
[----:B------:R-:W-:Y:S02]  /*0f20*/  IADD3 R23, PT, PT, R23, 0x80, RZ ;  /* 0x0000008017177810 */ /* 0x000fe40007ffe0ff */
[----:B------:R-:W-:Y:S02]  /*0f30*/  IADD3 R21, PT, PT, R21, -0x80, RZ ;  /* 0xffffff8015157810 */ /* 0x000fe40007ffe0ff */
[----:B------:R-:W-:Y:S02]  /*0f40*/  IADD3 R20, PT, PT, R20, 0x80, RZ ;  /* 0x0000008014147810 */ /* 0x000fe40007ffe0ff */
[----:B------:R-:W-:Y:S02]  /*0f50*/  IADD3 R18, PT, PT, R18, -0x80, RZ ;  /* 0xffffff8012127810 */ /* 0x000fe40007ffe0ff */
[----:B------:R-:W-:-:S02]  /*0f60*/  IADD3 R16, PT, PT, R16, -0x80, RZ ;  /* 0xffffff8010107810 */ /* 0x000fc40007ffe0ff */
[----:B------:R-:W-:Y:S02]  /*0f70*/  IADD3 R15, PT, PT, R15, 0x80, RZ ;  /* 0x000000800f0f7810 */ /* 0x000fe40007ffe0ff */
[----:B------:R-:W-:Y:S02]  /*0f80*/  IADD3 R25, PT, PT, R25, 0x80, RZ ;  /* 0x0000008019197810 */ /* 0x000fe40007ffe0ff */
[----:B------:R-:W-:Y:S02]  /*0f90*/  IADD3 R22, PT, PT, R22, 0x80, RZ ;  /* 0x0000008016167810 */ /* 0x000fe40007ffe0ff */
[----:B------:R-:W-:Y:S02]  /*0fa0*/  IADD3 R19, PT, PT, R19, 0x80, RZ ;  /* 0x0000008013137810 */ /* 0x000fe40007ffe0ff */
[----:B------:R-:W-:Y:S02]  /*0fb0*/  IADD3 R17, PT, PT, R17, 0x80, RZ ;  /* 0x0000008011117810 */ /* 0x000fe40007ffe0ff */
[----:B------:R-:W-:Y:S01]  /*0fc0*/  IADD3 R14, PT, PT, R14, 0x80, RZ ;  /* 0x000000800e0e7810 */ /* 0x000fe20007ffe0ff */
[----:B--2---:R0:W-:Y:S04]  /*0fd0*/  STS [R33+UR8+-0x100], R6 ;  /* 0xffff000621007988 */ /* 0x0041e80008000808 */
[----:B----4-:R0:W-:Y:S04]  /*0fe0*/  STS [R33+UR8+-0x80], R8 ;  /* 0xffff800821007988 */ /* 0x0101e80008000808 */
[----:B-----5:R0:W-:Y:S04]  /*0ff0*/  STS [R33+UR8], R10 ;  /* 0x0000000a21007988 */ /* 0x0201e80008000808 */
[----:B---3--:R0:W-:Y:S01]  /*1000*/  STS [R33+UR8+0x80], R12 ;  /* 0x0000800c21007988 */ /* 0x0081e20008000808 */
[----:B------:R-:W-:-:S04]  /*1010*/  UIADD3 UR8, UPT, UPT, UR8, 0x200, URZ ;  /* 0x0000020008087890 */ /* 0x000fc8000fffe0ff */
[----:B------:R-:W-:-:S09]  /*1020*/  UISETP.NE.AND UP0, UPT, UR8, 0x1900, UPT ;  /* 0x000019000800788c */ /* 0x000fd2000bf05270 */
[----:B0-----:R-:W-:Y:S05]  /*1030*/  BRA.U UP0, `(.L_x_0) ;  /* 0xfffffff9007c7547 */ /* 0x001fea000b83ffff */
[----:B------:R-:W0:Y:S01]  /*1040*/  S2R R6, SR_CTAID.X ;  /* 0x0000000000067919 */ /* 0x000e220000002500 */
[----:B------:R-:W1:Y:S01]  /*1050*/  LDC.64 R10, c[0x0][0x388] ;  /* 0x0000e200ff0a7b82 */ /* 0x000e620000000a00 */
[C---:B------:R-:W-:Y:S02]  /*1060*/  ISETP.GT.U32.AND P0, PT, R0.reuse, 0xf, PT ;  /* 0x0000000f0000780c */ /* 0x040fe40003f04070 */
[C---:B------:R-:W-:Y:S02]  /*1070*/  SHF.L.U32 R7, R0.reuse, 0x3, RZ ;  /* 0x0000000300077819 */ /* 0x040fe400000006ff */
[----:B------:R-:W-:Y:S02]  /*1080*/  SHF.L.U32 R9, R0, 0x1, RZ ;  /* 0x0000000100097819 */ /* 0x000fe400000006ff */
[----:B------:R-:W-:Y:S02]  /*1090*/  MOV R17, UR4 ;  /* 0x0000000400117c02 */ /* 0x000fe40008000f00 */
[----:B------:R-:W-:-:S02]  /*10a0*/  IADD3 R13, PT, PT, R9, 0x1, RZ ;  /* 0x00000001090d7810 */ /* 0x000fc40007ffe0ff */
[----:B------:R-:W-:Y:S02]  /*10b0*/  MOV R14, UR4 ;  /* 0x00000004000e7c02 */ /* 0x000fe40008000f00 */
[----:B0-----:R-:W-:-:S04]  /*10c0*/  SHF.L.U32 R8, R6, 0x5, RZ ;  /* 0x0000000506087819 */ /* 0x001fc800000006ff */
[----:B------:R-:W-:-:S04]  /*10d0*/  LOP3.LUT R8, R8, 0x60, RZ, 0xc0, !PT ;  /* 0x0000006008087812 */ /* 0x000fc800078ec0ff */
[C---:B------:R-:W-:Y:S02]  /*10e0*/  LOP3.LUT R12, R8.reuse, 0x1f80, R7, 0xf8, !PT ;  /* 0x00001f80080c7812 */ /* 0x040fe400078ef807 */
[----:B------:R-:W-:Y:S02]  /*10f0*/  @!P0 IADD3 R8, PT, PT, R8, R9, RZ ;  /* 0x0000000908088210 */ /* 0x000fe40007ffe0ff */
[C---:B------:R-:W-:Y:S02]  /*1100*/  LOP3.LUT R9, R12.reuse, 0x1e, R9, 0xf8, !PT ;  /* 0x0000001e0c097812 */ /* 0x040fe400078ef809 */
[----:B------:R-:W-:Y:S01]  /*1110*/  LOP3.LUT R13, R12, 0x1f, R13, 0xf8, !PT ;  /* 0x0000001f0c0d7812 */ /* 0x000fe200078ef80d */
[----:B------:R-:W-:Y:S01]  /*1120*/  @!P0 IMAD R17, R17, 0x180, R8 ;  /* 0x0000018011118824 */ /* 0x000fe200078e0208 */
[----:B------:R-:W-:-:S03]  /*1130*/  MOV R12, UR4 ;  /* 0x00000004000c7c02 */ /* 0x000fc60008000f00 */
[----:B------:R-:W-:Y:S02]  /*1140*/  IMAD R15, R14, 0x180, R13 ;  /* 0x000001800e0f7824 */ /* 0x000fe400078e020d */
[----:B------:R-:W-:Y:S02]  /*1150*/  IMAD R9, R12, 0x180, R9 ;  /* 0x000001800c097824 */ /* 0x000fe400078e0209 */
[----:B-1----:R-:W-:-:S04]  /*1160*/  @!P0 IMAD.WIDE.U32 R12, R17, 0x4, R10 ;  /* 0x00000004110c8825 */ /* 0x002fc800078e000a */
[--C-:B------:R-:W-:Y:S01]  /*1170*/  IMAD.WIDE.U32 R8, R9, 0x4, R10.reuse ;  /* 0x0000000409087825 */ /* 0x100fe200078e000a */
[----:B------:R-:W2:Y:S03]  /*1180*/  @!P0 LDG.E.CONSTANT R16, desc[UR10][R12.64+0x400] ;  /* 0x0004000a0c108981 */ /* 0x000ea6000c1e9900 */
[----:B------:R-:W-:Y:S01]  /*1190*/  IMAD.WIDE.U32 R10, R15, 0x4, R10 ;  /* 0x000000040f0a7825 */ /* 0x000fe200078e000a */
[----:B------:R-:W2:Y:S04]  /*11a0*/  @!P0 LDG.E.CONSTANT R17, desc[UR10][R12.64+0x404] ;  /* 0x0004040a0c118981 */ /* 0x000ea8000c1e9900 */
[----:B------:R-:W3:Y:S04]  /*11b0*/  LDG.E.CONSTANT R18, desc[UR10][R8.64] ;  /* 0x0000000a08127981 */ /* 0x000ee8000c1e9900 */
[----:B------:R-:W3:Y:S01]  /*11c0*/  LDG.E.CONSTANT R19, desc[UR10][R10.64] ;  /* 0x0000000a0a137981 */ /* 0x000ee2000c1e9900 */
[----:B------:R-:W-:-:S04]  /*11d0*/  UIADD3 UR5, UPT, UPT, UR5, 0x1800, URZ ;  /* 0x0000180005057890 */ /* 0x000fc8000fffe0ff */
[----:B------:R-:W-:Y:S01]  /*11e0*/  ULEA UR5, UR6, UR5, 0x18 ;  /* 0x0000000506057291 */ /* 0x000fe2000f8ec0ff */
[----:B------:R-:W-:-:S04]  /*11f0*/  SHF.L.U32 R14, R0, 0x1d, RZ ;  /* 0x0000001d000e7819 */ /* 0x000fc800000006ff */
[----:B------:R-:W-:Y:S02]  /*1200*/  SHF.R.S32.HI R14, RZ, 0x1f, R14 ;  /* 0x0000001fff0e7819 */ /* 0x000fe4000001140e */
[----:B------:R-:W-:Y:S02]  /*1210*/  SHF.R.U32.HI R15, RZ, 0x3, R0 ;  /* 0x00000003ff0f7819 */ /* 0x000fe40000011600 */
[----:B------:R-:W-:-:S05]  /*1220*/  LOP3.LUT R14, R14, 0x3, RZ, 0xc0, !PT ;  /* 0x000000030e0e7812 */ /* 0x000fca00078ec0ff */
[----:B------:R-:W-:-:S05]  /*1230*/  IMAD R14, R15, 0x180, R14 ;  /* 0x000001800f0e7824 */ /* 0x000fca00078e020e */
[----:B------:R-:W-:Y:S01]  /*1240*/  LEA R200, R14, UR9, 0x2 ;  /* 0x000000090ec87c11 */ /* 0x000fe2000f8e10ff */
[----:B------:R-:W0:Y:S01]  /*1250*/  S2R R0, SR_TID.X ;  /* 0x0000000000007919 */ /* 0x000e220000002100 */
[----:B--2---:R1:W-:Y:S04]  /*1260*/  @!P0 STS.64 [R7+UR5+0x100], R16 ;  /* 0x0001001007008988 */ /* 0x0043e80008000a05 */
[----:B---3--:R1:W-:Y:S01]  /*1270*/  STS.64 [R7+UR5], R18 ;  /* 0x0000001207007988 */ /* 0x0083e20008000a05 */
[----:B------:R-:W-:Y:S06]  /*1280*/  BAR.SYNC.DEFER_BLOCKING 0x0 ;  /* 0x0000000000007b1d */ /* 0x000fec0000010000 */
[----:B------:R1:W2:Y:S04]  /*1290*/  LDS R8, [R200+0x5f0] ;  /* 0x0005f000c8087984 */ /* 0x0002a80000000800 */
[----:B------:R1:W3:Y:S04]  /*12a0*/  LDS R9, [R200] ;  /* 0x00000000c8097984 */ /* 0x0002e80000000800 */
[----:B------:R1:W4:Y:S04]  /*12b0*/  LDS R10, [R200+0x8] ;  /* 0x00000800c80a7984 */ /* 0x0003280000000800 */
[----:B------:R1:W0:Y:S04]  /*12c0*/  LDS R11, [R200+0x18] ;  /* 0x00001800c80b7984 */ /* 0x0002280000000800 */
        /* <DEDUP_REMOVED lines=187> */
[----:B------:R1:W0:Y:S01]  /*1e80*/  LDS R199, [R200+0x5d8] ;  /* 0x0005d800c8c77984 */ /* 0x0002220000000800 */
[----:B--234-:R-:W-:-:S05]  /*1e90*/  UMOV UR5, URZ ;  /* 0x000000ff00057c82 */ /* 0x01cfca0008000000 */
.L_x_1:
[----:B------:R-:W-:-:S09]  /*1ea0*/  ULEA UR9, UR5, UR12, 0x2 ;  /* 0x0000000c05097291 */ /* 0x000fd2000f8e10ff */
[----:B------:R-:W2:Y:S04]  /*1eb0*/  LDL R210, [UR9] ;  /* 0x00000009ffd27983 */ /* 0x000ea80008100800 */
[----:B------:R-:W0:Y:S04]  /*1ec0*/  LDL R212, [UR9+0x200] ;  /* 0x00020009ffd47983 */ /* 0x000e280008100800 */
[----:B------:R-:W3:Y:S04]  /*1ed0*/  LDL R215, [UR9+0x400] ;  /* 0x00040009ffd77983 */ /* 0x000ee80008100800 */
[----:B------:R-:W4:Y:S04]  /*1ee0*/  LDL R214, [UR9+0x600] ;  /* 0x00060009ffd67983 */ /* 0x000f280008100800 */
[----:B------:R-:W5:Y:S04]  /*1ef0*/  LDL R217, [UR9+0x20] ;  /* 0x00002009ffd97983 */ /* 0x000f680008100800 */
        /* <DEDUP_REMOVED lines=30> */
[----:B-1----:R-:W5:Y:S04]  /*20e0*/  LDL R200, [UR9+0x700] ;  /* 0x00070009ffc87983 */ /* 0x002f680008100800 */
[----:B------:R-:W5:Y:S04]  /*20f0*/  LDL R203, [UR9+0x120] ;  /* 0x00012009ffcb7983 */ /* 0x000f680008100800 */
[----:B------:R-:W5:Y:S04]  /*2100*/  LDL R202, [UR9+0x320] ;  /* 0x00032009ffca7983 */ /* 0x000f680008100800 */
[----:B------:R-:W5:Y:S04]  /*2110*/  LDL R205, [UR9+0x520] ;  /* 0x00052009ffcd7983 */ /* 0x000f680008100800 */
[----:B------:R-:W5:Y:S04]  /*2120*/  LDL R204, [UR9+0x720] ;  /* 0x00072009ffcc7983 */ /* 0x000f680008100800 */
[----:B------:R-:W5:Y:S04]  /*2130*/  LDL R207, [UR9+0x140] ;  /* 0x00014009ffcf7983 */ /* 0x000f680008100800 */
[----:B------:R-:W5:Y:S01]  /*2140*/  LDL R206, [UR9+0x340] ;  /* 0x00034009ffce7983 */ /* 0x000f620008100800 */
[----:B------:R-:W1:Y:S01]  /*2150*/  S2UR UR8, SR_CgaCtaId ;  /* 0x00000000000879c3 */ /* 0x000e620000008800 */
[----:B------:R-:W-:Y:S01]  /*2160*/  UMOV UR6, 0x400 ;  /* 0x0000040000067882 */ /* 0x000fe20000000000 */
[----:B------:R-:W-:Y:S01]  /*2170*/  LOP3.LUT R208, R7, 0x18, RZ, 0xc0, !PT ;  /* 0x0000001807d07812 */ /* 0x000fe200078ec0ff */
[----:B------:R-:W-:-:S03]  /*2180*/  UIADD3 UR6, UPT, UPT, UR6, 0x1800, URZ ;  /* 0x0000180006067890 */ /* 0x000fc6000fffe0ff */
[----:B------:R-:W-:Y:S01]  /*2190*/  IADD3 R208, PT, PT, R208, UR5, RZ ;  /* 0x00000005d0d07c10 */ /* 0x000fe2000fffe0ff */
[----:B-1----:R-:W-:-:S06]  /*21a0*/  ULEA UR6, UR8, UR6, 0x18 ;  /* 0x0000000608067291 */ /* 0x002fcc000f8ec0ff */
[----:B------:R-:W-:Y:S01]  /*21b0*/  LEA R244, R208, UR6, 0x2 ;  /* 0x00000006d0f47c11 */ /* 0x000fe2000f8e10ff */
[----:B------:R-:W-:-:S04]  /*21c0*/  ULEA UR6, UR5, UR12, 0x2 ;  /* 0x0000000c05067291 */ /* 0x000fc8000f8e10ff */
[----:B------:R-:W2:Y:S04]  /*21d0*/  LDS R208, [R244] ;  /* 0x00000000f4d07984 */ /* 0x000ea80000000800 */
[----:B------:R-:W1:Y:S04]  /*21e0*/  LDS R209, [R244+0x80] ;  /* 0x00008000f4d17984 */ /* 0x000e680000000800 */
[----:B------:R-:W4:Y:S01]  /*21f0*/  LDS R211, [R244+0x100] ;  /* 0x00010000f4d37984 */ /* 0x000f220000000800 */
[-C--:B--2---:R-:W-:Y:S01]  /*2200*/  FFMA R213, R9, R208.reuse, R210 ;  /* 0x000000d009d57223 */ /* 0x084fe200000000d2 */
[----:B0-----:R-:W-:-:S04]  /*2210*/  FFMA R210, R11, R208, R212 ;  /* 0x000000d00bd27223 */ /* 0x001fc800000000d4 */
[----:B------:R0:W-:Y:S01]  /*2220*/  STL [UR9], R213 ;  /* 0x000000d5ff007987 */ /* 0x0001e20008100809 */
[----:B---3--:R-:W-:-:S03]  /*2230*/  FFMA R215, R12, R208, R215 ;  /* 0x000000d00cd77223 */ /* 0x008fc600000000d7 */
[----:B------:R2:W-:Y:S01]  /*2240*/  STL [UR9+0x200], R210 ;  /* 0x000200d2ff007987 */ /* 0x0005e20008100809 */
[-C--:B-1----:R-:W-:Y:S01]  /*2250*/  FFMA R247, R75, R209.reuse, R210 ;  /* 0x000000d14bf77223 */ /* 0x082fe200000000d2 */
[-C--:B----4-:R-:W-:Y:S02]  /*2260*/  FFMA R212, R13, R208.reuse, R214 ;  /* 0x000000d00dd47223 */ /* 0x090fe400000000d6 */
[----:B------:R1:W-:Y:S01]  /*2270*/  STL [UR9+0x400], R215 ;  /* 0x000400d7ff007987 */ /* 0x0003e20008100809 */
[----:B0-----:R-:W-:Y:S01]  /*2280*/  FFMA R213, R74, R209, R213 ;  /* 0x000000d14ad57223 */ /* 0x001fe200000000d5 */
[----:B------:R-:W-:Y:S01]  /*2290*/  FFMA R247, R138, R211, R247 ;  /* 0x000000d38af77223 */ /* 0x000fe200000000f7 */
[-C--:B-----5:R-:W-:Y:S01]  /*22a0*/  FFMA R217, R14, R208.reuse, R217 ;  /* 0x000000d00ed97223 */ /* 0x0a0fe200000000d9 */
[----:B--2---:R-:W-:Y:S01]  /*22b0*/  FFMA R210, R76, R209, R215 ;  /* 0x000000d14cd27223 */ /* 0x004fe200000000d7 */
[----:B------:R0:W-:Y:S01]  /*22c0*/  STL [UR9+0x600], R212 ;  /* 0x000600d4ff007987 */ /* 0x0001e20008100809 */
[----:B------:R-:W-:Y:S01]  /*22d0*/  FFMA R244, R10, R211, R213 ;  /* 0x000000d30af47223 */ /* 0x000fe200000000d5 */
[-C--:B------:R-:W-:Y:S01]  /*22e0*/  FFMA R214, R15, R208.reuse, R246 ;  /* 0x000000d00fd67223 */ /* 0x080fe200000000f6 */
[----:B-1----:R-:W-:Y:S01]  /*22f0*/  FFMA R215, R77, R209, R212 ;  /* 0x000000d14dd77223 */ /* 0x002fe200000000d4 */
[----:B------:R-:W2:Y:S01]  /*2300*/  LDL R213, [UR9+0x540] ;  /* 0x00054009ffd57983 */ /* 0x000ea20008100800 */
[----:B------:R-:W-:-:S02]  /*2310*/  FFMA R219, R16, R208, R219 ;  /* 0x000000d010db7223 */ /* 0x000fc400000000db */
[----:B------:R-:W-:Y:S01]  /*2320*/  FFMA R248, R140, R211, R215 ;  /* 0x000000d38cf87223 */ /* 0x000fe200000000d7 */
[-C--:B0-----:R-:W-:Y:S01]  /*2330*/  FFMA R212, R78, R209.reuse, R217 ;  /* 0x000000d14ed47223 */ /* 0x081fe200000000d9 */
[-C--:B------:R-:W-:Y:S01]  /*2340*/  FFMA R216, R17, R208.reuse, R216 ;  /* 0x000000d011d87223 */ /* 0x080fe200000000d8 */
[----:B------:R-:W-:Y:S01]  /*2350*/  FFMA R215, R79, R209, R214 ;  /* 0x000000d14fd77223 */ /* 0x000fe200000000d6 */
[-C--:B------:R-:W-:Y:S01]  /*2360*/  FFMA R221, R18, R208.reuse, R221 ;  /* 0x000000d012dd7223 */ /* 0x080fe200000000dd */
        /* <DEDUP_REMOVED lines=32> */
[----:B------:R-:W-:Y:S01]  /*2570*/  FFMA R206, R51, R208, R206 ;  /* 0x000000d033ce7223 */ /* 0x000fe200000000ce */
[----:B------:R-:W-:Y:S01]  /*2580*/  FFMA R249, R141, R211, R212 ;  /* 0x000000d38df97223 */ /* 0x000fe200000000d4 */
[----:B------:R0:W-:Y:S01]  /*2590*/  STL [UR9+0x20], R217 ;  /* 0x000020d9ff007987 */ /* 0x0001e20008100809 */
[----:B------:R-:W-:Y:S01]  /*25a0*/  FFMA R212, R80, R209, R219 ;  /* 0x000000d150d47223 */ /* 0x000fe200000000db */
[----:B------:R-:W-:-:S02]  /*25b0*/  FFMA R246, R139, R211, R210 ;  /* 0x000000d38bf67223 */ /* 0x000fc400000000d2 */
[----:B------:R-:W-:Y:S04]  /*25c0*/  STL [UR9+0x220], R214 ;  /* 0x000220d6ff007987 */ /* 0x000fe80008100809 */
[----:B------:R-:W-:Y:S01]  /*25d0*/  STL [UR9+0x420], R219 ;  /* 0x000420dbff007987 */ /* 0x000fe20008100809 */
[----:B0-----:R-:W-:-:S03]  /*25e0*/  FFMA R217, R81, R209, R216 ;  /* 0x000000d151d97223 */ /* 0x001fc600000000d8 */
[----:B------:R-:W-:Y:S04]  /*25f0*/  STL [UR9+0x620], R216 ;  /* 0x000620d8ff007987 */ /* 0x000fe80008100809 */
        /* <DEDUP_REMOVED lines=34> */
[----:B------:R0:W-:Y:S04]  /*2820*/  STL [UR6], R244 ;  /* 0x000000f4ff007987 */ /* 0x0001e80008100806 */
[----:B------:R-:W3:Y:S01]  /*2830*/  LDL R210, [UR6+0x740] ;  /* 0x00074006ffd27983 */ /* 0x000ee20008100800 */
[----:B0-----:R-:W-:-:S03]  /*2840*/  FFMA R244, R142, R211, R215 ;  /* 0x000000d38ef47223 */ /* 0x001fc600000000d7 */
[----:B------:R0:W-:Y:S01]  /*2850*/  STL [UR6+0x200], R247 ;  /* 0x000200f7ff007987 */ /* 0x0001e20008100806 */
[----:B------:R-:W-:-:S03]  /*2860*/  FFMA R250, R144, R211, R217 ;  /* 0x000000d390fa7223 */ /* 0x000fc600000000d9 */
[----:B------:R-:W4:Y:S01]  /*2870*/  LDL R219, [UR6+0x160] ;  /* 0x00016006ffdb7983 */ /* 0x000f220008100800 */
[----:B------:R-:W-:-:S03]  /*2880*/  FFMA R216, R82, R209, R221 ;  /* 0x000000d152d87223 */ /* 0x000fc600000000dd */
[----:B------:R-:W5:Y:S01]  /*2890*/  LDL R215, [UR6+0x560] ;  /* 0x00056006ffd77983 */ /* 0x000f620008100800 */
[----:B0-----:R-:W-:Y:S01]  /*28a0*/  FFMA R247, R143, R211, R212 ;  /* 0x000000d38ff77223 */ /* 0x001fe200000000d4 */
[-C--:B------:R-:W-:Y:S01]  /*28b0*/  FFMA R221, R83, R209.reuse, R218 ;  /* 0x000000d153dd7223 */ /* 0x080fe200000000da */
[----:B------:R-:W-:Y:S01]  /*28c0*/  FFMA R218, R84, R209, R223 ;  /* 0x000000d154da7223 */ /* 0x000fe200000000df */
[----:B------:R-:W5:Y:S04]  /*28d0*/  LDL R214, [UR6+0x360] ;  /* 0x00036006ffd67983 */ /* 0x000f680008100800 */
[----:B------:R-:W5:Y:S04]  /*28e0*/  LDL R212, [UR6+0x760] ;  /* 0x00076006ffd47983 */ /* 0x000f680008100800 */
[----:B------:R-:W5:Y:S04]  /*28f0*/  LDL R217, [UR6+0x180] ;  /* 0x00018006ffd97983 */ /* 0x000f680008100800 */
[----:B------:R0:W-:Y:S04]  /*2900*/  STL [UR6+0x400], R246 ;  /* 0x000400f6ff007987 */ /* 0x0001e80008100806 */
[----:B------:R1:W-:Y:S01]  /*2910*/  STL [UR6+0x420], R247 ;  /* 0x000420f7ff007987 */ /* 0x0003e20008100806 */
[----:B0-----:R-:W-:-:S03]  /*2920*/  FFMA R246, R145, R211, R216 ;  /* 0x000000d391f67223 */ /* 0x001fc600000000d8 */
[----:B------:R0:W-:Y:S01]  /*2930*/  STL [UR6+0x600], R248 ;  /* 0x000600f8ff007987 */ /* 0x0001e20008100806 */
[----:B-1----:R-:W-:-:S03]  /*2940*/  FFMA R247, R85, R209, R220 ;  /* 0x000000d155f77223 */ /* 0x002fc600000000dc */
[----:B------:R1:W-:Y:S01]  /*2950*/  STL [UR6+0x20], R249 ;  /* 0x000020f9ff007987 */ /* 0x0003e20008100806 */
[-C--:B------:R-:W-:Y:S01]  /*2960*/  FFMA R220, R86, R209.reuse, R225 ;  /* 0x000000d156dc7223 */ /* 0x080fe200000000e1 */
[----:B------:R-:W-:Y:S02]  /*2970*/  FFMA R225, R87, R209, R222 ;  /* 0x000000d157e17223 */ /* 0x000fe400000000de */
[----:B------:R2:W-:Y:S01]  /*2980*/  STL [UR6+0x220], R244 ;  /* 0x000220f4ff007987 */ /* 0x0005e20008100806 */
[-C--:B0-----:R-:W-:Y:S01]  /*2990*/  FFMA R248, R146, R211.reuse, R221 ;  /* 0x000000d392f87223 */ /* 0x081fe200000000dd */
[-C--:B-1----:R-:W-:Y:S02]  /*29a0*/  FFMA R249, R147, R211.reuse, R218 ;  /* 0x000000d393f97223 */ /* 0x082fe400000000da */
[----:B------:R-:W5:Y:S04]  /*29b0*/  LDL R223, [UR6+0x580] ;  /* 0x00058006ffdf7983 */ /* 0x000f680008100800 */
[----:B--2---:R-:W2:Y:S04]  /*29c0*/  LDL R244, [UR6+0x380] ;  /* 0x00038006fff47983 */ /* 0x004ea80008100800 */
[----:B------:R-:W2:Y:S04]  /*29d0*/  LDL R216, [UR6+0x780] ;  /* 0x00078006ffd87983 */ /* 0x000ea80008100800 */
[----:B------:R-:W2:Y:S01]  /*29e0*/  LDL R221, [UR6+0x1a0] ;  /* 0x0001a006ffdd7983 */ /* 0x000ea20008100800 */
[----:B------:R-:W-:-:S03]  /*29f0*/  FFMA R251, R150, R211, R225 ;  /* 0x000000d396fb7223 */ /* 0x000fc600000000e1 */
[----:B------:R0:W-:Y:S04]  /*2a00*/  STL [UR6+0x40], R246 ;  /* 0x000040f6ff007987 */ /* 0x0001e80008100806 */
[----:B------:R1:W-:Y:S01]  /*2a10*/  STL [UR6+0x440], R249 ;  /* 0x000440f9ff007987 */ /* 0x0003e20008100806 */
[----:B0-----:R-:W-:-:S03]  /*2a20*/  FFMA R246, R88, R209, R227 ;  /* 0x000000d158f67223 */ /* 0x001fc600000000e3 */
[----:B------:R-:W2:Y:S01]  /*2a30*/  LDL R218, [UR6+0x3a0] ;  /* 0x0003a006ffda7983 */ /* 0x000ea20008100800 */
[-C--:B------:R-:W-:Y:S01]  /*2a40*/  FFMA R227, R89, R209.reuse, R224 ;  /* 0x000000d159e37223 */ /* 0x080fe200000000e0 */
[----:B------:R-:W-:Y:S02]  /*2a50*/  FFMA R224, R90, R209, R229 ;  /* 0x000000d15ae07223 */ /* 0x000fe400000000e5 */
[----:B-1----:R-:W2:Y:S04]  /*2a60*/  LDL R249, [UR6+0x5a0] ;  /* 0x0005a006fff97983 */ /* 0x002ea80008100800 */
[----:B------:R-:W2:Y:S01]  /*2a70*/  LDL R225, [UR6+0x1c0] ;  /* 0x0001c006ffe17983 */ /* 0x000ea20008100800 */
[----:B------:R-:W-:-:S03]  /*2a80*/  FFMA R224, R153, R211, R224 ;  /* 0x000000d399e07223 */ /* 0x000fc600000000e0 */
[----:B------:R0:W-:Y:S04]  /*2a90*/  STL [UR6+0x620], R250 ;  /* 0x000620faff007987 */ /* 0x0001e80008100806 */
[----:B------:R1:W-:Y:S01]  /*2aa0*/  STL [UR6+0x240], R248 ;  /* 0x000240f8ff007987 */ /* 0x0003e20008100806 */
[----:B0-----:R-:W-:-:S03]  /*2ab0*/  FFMA R250, R148, R211, R247 ;  /* 0x000000d394fa7223 */ /* 0x001fc600000000f7 */
[----:B------:R-:W2:Y:S01]  /*2ac0*/  LDL R222, [UR6+0x7a0] ;  /* 0x0007a006ffde7983 */ /* 0x000ea20008100800 */
[-C--:B-1----:R-:W-:Y:S01]  /*2ad0*/  FFMA R248, R149, R211.reuse, R220 ;  /* 0x000000d395f87223 */ /* 0x082fe200000000dc */
[-C--:B------:R-:W-:Y:S02]  /*2ae0*/  FFMA R252, R152, R211.reuse, R227 ;  /* 0x000000d398fc7223 */ /* 0x080fe400000000e3 */
[----:B------:R-:W2:Y:S04]  /*2af0*/  LDL R220, [UR6+0x3c0] ;  /* 0x0003c006ffdc7983 */ /* 0x000ea80008100800 */
[----:B------:R0:W-:Y:S04]  /*2b00*/  STL [UR6+0x640], R250 ;  /* 0x000640faff007987 */ /* 0x0001e80008100806 */
[----:B------:R1:W-:Y:S04]  /*2b10*/  STL [UR6+0x60], R248 ;  /* 0x000060f8ff007987 */ /* 0x0003e80008100806 */
[----:B------:R1:W-:Y:S01]  /*2b20*/  STL [UR6+0x80], R224 ;  /* 0x000080e0ff007987 */ /* 0x0003e20008100806 */
[----:B0-----:R-:W-:-:S03]  /*2b30*/  FFMA R250, R151, R211, R246 ;  /* 0x000000d397fa7223 */ /* 0x001fc600000000f6 */
[----:B------:R-:W2:Y:S04]  /*2b40*/  LDL R247, [UR6+0x5c0] ;  /* 0x0005c006fff77983 */ /* 0x000ea80008100800 */
[----:B-1----:R-:W2:Y:S04]  /*2b50*/  LDL R248, [UR6+0x7c0] ;  /* 0x0007c006fff87983 */ /* 0x002ea80008100800 */
[----:B------:R-:W2:Y:S04]  /*2b60*/  LDL R229, [UR6+0x1e0] ;  /* 0x0001e006ffe57983 */ /* 0x000ea80008100800 */
[----:B------:R-:W2:Y:S04]  /*2b70*/  LDL R224, [UR6+0x3e0] ;  /* 0x0003e006ffe07983 */ /* 0x000ea80008100800 */
[----:B------:R-:W2:Y:S04]  /*2b80*/  LDL R227, [UR6+0x5e0] ;  /* 0x0005e006ffe37983 */ /* 0x000ea80008100800 */
[----:B------:R-:W2:Y:S04]  /*2b90*/  LDL R246, [UR6+0x7e0] ;  /* 0x0007e006fff67983 */ /* 0x000ea80008100800 */
[----:B------:R0:W-:Y:S04]  /*2ba0*/  STL [UR6+0x260], R251 ;  /* 0x000260fbff007987 */ /* 0x0001e80008100806 */
[----:B------:R1:W-:Y:S01]  /*2bb0*/  STL [UR6+0x460], R250 ;  /* 0x000460faff007987 */ /* 0x0003e20008100806 */
[-C--:B0-----:R-:W-:Y:S01]  /*2bc0*/  FFMA R251, R91, R209.reuse, R226 ;  /* 0x000000d15bfb7223 */ /* 0x081fe200000000e2 */
[-C--:B------:R-:W-:Y:S01]  /*2bd0*/  FFMA R226, R92, R209.reuse, R231 ;  /* 0x000000d15ce27223 */ /* 0x080fe200000000e7 */
[----:B------:R-:W-:-:S03]  /*2be0*/  FFMA R231, R93, R209, R228 ;  /* 0x000000d15de77223 */ /* 0x000fc600000000e4 */
[----:B-1----:R-:W-:Y:S01]  /*2bf0*/  FFMA R250, R155, R211, R226 ;  /* 0x000000d39bfa7223 */ /* 0x002fe200000000e2 */
[-C--:B------:R-:W-:Y:S01]  /*2c00*/  FFMA R226, R94, R209.reuse, R233 ;  /* 0x000000d15ee27223 */ /* 0x080fe200000000e9 */
[----:B------:R0:W-:Y:S01]  /*2c10*/  STL [UR6+0x660], R252 ;  /* 0x000660fcff007987 */ /* 0x0001e20008100806 */
[----:B------:R-:W-:Y:S01]  /*2c20*/  FFMA R233, R95, R209, R230 ;  /* 0x000000d15fe97223 */ /* 0x000fe200000000e6 */
[----:B------:R-:W-:Y:S01]  /*2c30*/  FFMA R230, R156, R211, R231 ;  /* 0x000000d39ce67223 */ /* 0x000fe200000000e7 */
[----:B------:R-:W-:Y:S01]  /*2c40*/  FFMA R231, R97, R209, R232 ;  /* 0x000000d161e77223 */ /* 0x000fe200000000e8 */
[----:B0-----:R-:W-:Y:S01]  /*2c50*/  FFMA R252, R157, R211, R226 ;  /* 0x000000d39dfc7223 */ /* 0x001fe200000000e2 */
[----:B------:R-:W-:Y:S02]  /*2c60*/  FFMA R226, R96, R209, R235 ;  /* 0x000000d160e27223 */ /* 0x000fe400000000eb */
[-C--:B------:R-:W-:Y:S02]  /*2c70*/  FFMA R235, R160, R211.reuse, R231 ;  /* 0x000000d3a0eb7223 */ /* 0x080fe400000000e7 */
[----:B------:R-:W-:Y:S01]  /*2c80*/  FFMA R232, R159, R211, R226 ;  /* 0x000000d39fe87223 */ /* 0x000fe200000000e2 */
[-C--:B------:R-:W-:Y:S01]  /*2c90*/  FFMA R226, R100, R209.reuse, R239 ;  /* 0x000000d164e27223 */ /* 0x080fe200000000ef */
[-C--:B------:R-:W-:Y:S01]  /*2ca0*/  FFMA R231, R99, R209.reuse, R234 ;  /* 0x000000d163e77223 */ /* 0x080fe200000000ea */
[----:B------:R-:W-:Y:S01]  /*2cb0*/  FFMA R228, R98, R209, R237 ;  /* 0x000000d162e47223 */ /* 0x000fe200000000ed */
[----:B------:R0:W-:Y:S01]  /*2cc0*/  STL [UR6+0x680], R230 ;  /* 0x000680e6ff007987 */ /* 0x0001e20008100806 */
[----:B------:R-:W-:Y:S01]  /*2cd0*/  FFMA R234, R163, R211, R226 ;  /* 0x000000d3a3ea7223 */ /* 0x000fe200000000e2 */
[----:B------:R-:W-:Y:S01]  /*2ce0*/  FFMA R226, R102, R209, R241 ;  /* 0x000000d166e27223 */ /* 0x000fe200000000f1 */
[-C--:B------:R-:W-:Y:S01]  /*2cf0*/  FFMA R228, R161, R211.reuse, R228 ;  /* 0x000000d3a1e47223 */ /* 0x080fe200000000e4 */
[----:B------:R1:W-:Y:S01]  /*2d00*/  STL [UR6+0x4a0], R232 ;  /* 0x0004a0e8ff007987 */ /* 0x0003e20008100806 */
[----:B0-----:R-:W-:Y:S01]  /*2d10*/  FFMA R230, R162, R211, R231 ;  /* 0x000000d3a2e67223 */ /* 0x001fe200000000e7 */
[----:B------:R-:W-:-:S02]  /*2d20*/  FFMA R231, R103, R209, R238 ;  /* 0x000000d167e77223 */ /* 0x000fc400000000ee */
[----:B------:R0:W-:Y:S01]  /*2d30*/  STL [UR6+0x6a0], R235 ;  /* 0x0006a0ebff007987 */ /* 0x0001e20008100806 */
[----:B-1----:R-:W-:Y:S01]  /*2d40*/  FFMA R232, R165, R211, R226 ;  /* 0x000000d3a5e87223 */ /* 0x002fe200000000e2 */
[----:B------:R-:W-:Y:S02]  /*2d50*/  FFMA R226, R106, R209, R245 ;  /* 0x000000d16ae27223 */ /* 0x000fe400000000f5 */
[----:B------:R1:W-:Y:S01]  /*2d60*/  STL [UR6+0xc0], R228 ;  /* 0x0000c0e4ff007987 */ /* 0x0003e20008100806 */
[----:B0-----:R-:W-:Y:S01]  /*2d70*/  FFMA R235, R166, R211, R231 ;  /* 0x000000d3a6eb7223 */ /* 0x001fe200000000e7 */
[-C--:B------:R-:W-:Y:S02]  /*2d80*/  FFMA R231, R105, R209.reuse, R240 ;  /* 0x000000d169e77223 */ /* 0x080fe400000000f0 */
[----:B------:R0:W-:Y:S01]  /*2d90*/  STL [UR6+0x2c0], R230 ;  /* 0x0002c0e6ff007987 */ /* 0x0001e20008100806 */
[----:B-1----:R-:W-:Y:S01]  /*2da0*/  FFMA R228, R104, R209, R243 ;  /* 0x000000d168e47223 */ /* 0x002fe200000000f3 */
[-C--:B------:R-:W-:Y:S01]  /*2db0*/  FFMA R231, R168, R211.reuse, R231 ;  /* 0x000000d3a8e77223 */ /* 0x080fe200000000e7 */
[----:B0-----:R-:W-:Y:S01]  /*2dc0*/  FFMA R230, R169, R211, R226 ;  /* 0x000000d3a9e67223 */ /* 0x001fe200000000e2 */
[-C--:B------:R-:W-:Y:S01]  /*2dd0*/  FFMA R226, R108, R209.reuse, R201 ;  /* 0x000000d16ce27223 */ /* 0x080fe200000000c9 */
[----:B------:R-:W-:Y:S01]  /*2de0*/  FFMA R201, R109, R209, R200 ;  /* 0x000000d16dc97223 */ /* 0x000fe200000000c8 */
[----:B------:R-:W-:Y:S01]  /*2df0*/  FFMA R228, R167, R211, R228 ;  /* 0x000000d3a7e47223 */ /* 0x000fe200000000e4 */
[-C--:B------:R-:W-:Y:S01]  /*2e00*/  FFMA R200, R110, R209.reuse, R203 ;  /* 0x000000d16ec87223 */ /* 0x080fe200000000cb */
[-C--:B------:R-:W-:Y:S01]  /*2e10*/  FFMA R203, R111, R209.reuse, R202 ;  /* 0x000000d16fcb7223 */ /* 0x080fe200000000ca */
[----:B------:R-:W-:Y:S01]  /*2e20*/  FFMA R202, R112, R209, R205 ;  /* 0x000000d170ca7223 */ /* 0x000fe200000000cd */
[----:B------:R-:W-:Y:S01]  /*2e30*/  FFMA R213, R52, R208, R213 ;  /* 0x000000d034d57223 */ /* 0x000fe200000000d5 */
[----:B------:R0:W-:Y:S01]  /*2e40*/  STL [UR6+0x6e0], R231 ;  /* 0x0006e0e7ff007987 */ /* 0x0001e20008100806 */
[----:B------:R-:W-:Y:S01]  /*2e50*/  FFMA R205, R172, R211, R201 ;  /* 0x000000d3accd7223 */ /* 0x000fe200000000c9 */
[----:B------:R-:W-:-:S02]  /*2e60*/  FFMA R201, R113, R209, R204 ;  /* 0x000000d171c97223 */ /* 0x000fc400000000cc */
[----:B------:R1:W-:Y:S04]  /*2e70*/  STL [UR6+0x4e0], R228 ;  /* 0x0004e0e4ff007987 */ /* 0x0003e80008100806 */
[----:B------:R1:W-:Y:S01]  /*2e80*/  STL [UR6+0x100], R230 ;  /* 0x000100e6ff007987 */ /* 0x0003e20008100806 */
[----:B0-----:R-:W-:Y:S01]  /*2e90*/  FFMA R231, R174, R211, R203 ;  /* 0x000000d3aee77223 */ /* 0x001fe200000000cb */
[----:B------:R-:W-:Y:S01]  /*2ea0*/  FFMA R203, R115, R209, R206 ;  /* 0x000000d173cb7223 */ /* 0x000fe200000000ce */
[----:B-1----:R-:W-:Y:S01]  /*2eb0*/  FFMA R228, R173, R211, R200 ;  /* 0x000000d3ade47223 */ /* 0x002fe200000000c8 */
[----:B------:R-:W-:Y:S01]  /*2ec0*/  FFMA R200, R114, R209, R207 ;  /* 0x000000d172c87223 */ /* 0x000fe200000000cf */
[----:B------:R-:W-:Y:S01]  /*2ed0*/  FFMA R230, R175, R211, R202 ;  /* 0x000000d3afe67223 */ /* 0x000fe200000000ca */
[----:B------:R-:W-:Y:S01]  /*2ee0*/  FFMA R202, R116, R209, R213 ;  /* 0x000000d174ca7223 */ /* 0x000fe200000000d5 */
[----:B------:R0:W-:Y:S01]  /*2ef0*/  STL [UR6+0x700], R205 ;  /* 0x000700cdff007987 */ /* 0x0001e20008100806 */
[-C--:B------:R-:W-:Y:S01]  /*2f00*/  FFMA R204, R176, R211.reuse, R201 ;  /* 0x000000d3b0cc7223 */ /* 0x080fe200000000c9 */
[-C--:B------:R-:W-:Y:S01]  /*2f10*/  FFMA R203, R178, R211.reuse, R203 ;  /* 0x000000d3b2cb7223 */ /* 0x080fe200000000cb */
[-C--:B------:R-:W-:Y:S01]  /*2f20*/  FFMA R206, R179, R211.reuse, R202 ;  /* 0x000000d3b3ce7223 */ /* 0x080fe200000000ca */
[----:B0-----:R-:W-:-:S02]  /*2f30*/  FFMA R205, R177, R211, R200 ;  /* 0x000000d3b1cd7223 */ /* 0x001fc400000000c8 */
[----:B------:R-:W-:Y:S04]  /*2f40*/  STL [UR6+0x720], R204 ;  /* 0x000720ccff007987 */ /* 0x000fe80008100806 */
[----:B------:R-:W-:Y:S01]  /*2f50*/  STL [UR6+0x340], R203 ;  /* 0x000340cbff007987 */ /* 0x000fe20008100806 */
[----:B------:R-:W-:-:S03]  /*2f60*/  FFMA R233, R158, R211, R233 ;  /* 0x000000d39ee97223 */ /* 0x000fc600000000e9 */
[----:B------:R-:W-:Y:S04]  /*2f70*/  STL [UR6+0x140], R205 ;  /* 0x000140cdff007987 */ /* 0x000fe80008100806 */
[----:B------:R-:W-:Y:S04]  /*2f80*/  STL [UR6+0x540], R206 ;  /* 0x000540ceff007987 */ /* 0x000fe80008100806 */
[----:B------:R0:W-:Y:S02]  /*2f90*/  STL [UR6+0x2a0], R233 ;  /* 0x0002a0e9ff007987 */ /* 0x0001e40008100806 */
[----:B0-----:R-:W-:-:S04]  /*2fa0*/  FFMA R233, R101, R209, R236 ;  /* 0x000000d165e97223 */ /* 0x001fc800000000ec */
[----:B------:R-:W-:-:S05]  /*2fb0*/  FFMA R233, R164, R211, R233 ;  /* 0x000000d3a4e97223 */ /* 0x000fca00000000e9 */
[----:B------:R-:W-:Y:S01]  /*2fc0*/  STL [UR6+0x6c0], R233 ;  /* 0x0006c0e9ff007987 */ /* 0x000fe20008100806 */
[----:B---3--:R-:W-:-:S04]  /*2fd0*/  FFMA R210, R53, R208, R210 ;  /* 0x000000d035d27223 */ /* 0x008fc800000000d2 */
[----:B------:R-:W-:Y:S01]  /*2fe0*/  FFMA R201, R117, R209, R210 ;  /* 0x000000d175c97223 */ /* 0x000fe200000000d2 */
[-C--:B----4-:R-:W-:Y:S01]  /*2ff0*/  FFMA R219, R54, R208.reuse, R219 ;  /* 0x000000d036db7223 */ /* 0x090fe200000000db */
[----:B-----5:R-:W-:-:S03]  /*3000*/  FFMA R215, R56, R208, R215 ;  /* 0x000000d038d77223 */ /* 0x020fc600000000d7 */
[-C--:B------:R-:W-:Y:S01]  /*3010*/  FFMA R200, R118, R209.reuse, R219 ;  /* 0x000000d176c87223 */ /* 0x080fe200000000db */
[-C--:B------:R-:W-:Y:S01]  /*3020*/  FFMA R214, R55, R208.reuse, R214 ;  /* 0x000000d037d67223 */ /* 0x080fe200000000d6 */
[----:B------:R-:W-:Y:S01]  /*3030*/  FFMA R202, R120, R209, R215 ;  /* 0x000000d178ca7223 */ /* 0x000fe200000000d7 */
[-C--:B------:R-:W-:Y:S01]  /*3040*/  FFMA R212, R57, R208.reuse, R212 ;  /* 0x000000d039d47223 */ /* 0x080fe200000000d4 */
[----:B------:R-:W-:Y:S01]  /*3050*/  FFMA R207, R180, R211, R201 ;  /* 0x000000d3b4cf7223 */ /* 0x000fe200000000c9 */
[-C--:B------:R-:W-:Y:S01]  /*3060*/  FFMA R217, R58, R208.reuse, R217 ;  /* 0x000000d03ad97223 */ /* 0x080fe200000000d9 */
[-C--:B------:R-:W-:Y:S01]  /*3070*/  FFMA R201, R119, R209.reuse, R214 ;  /* 0x000000d177c97223 */ /* 0x080fe200000000d6 */
[----:B------:R-:W-:Y:S01]  /*3080*/  FFMA R203, R121, R209, R212 ;  /* 0x000000d179cb7223 */ /* 0x000fe200000000d4 */
[----:B------:R-:W-:Y:S01]  /*3090*/  FFMA R200, R181, R211, R200 ;  /* 0x000000d3b5c87223 */ /* 0x000fe200000000c8 */
[----:B------:R-:W-:Y:S01]  /*30a0*/  FFMA R204, R122, R209, R217 ;  /* 0x000000d17acc7223 */ /* 0x000fe200000000d9 */
[-C--:B------:R-:W-:Y:S01]  /*30b0*/  FFMA R202, R183, R211.reuse, R202 ;  /* 0x000000d3b7ca7223 */ /* 0x080fe200000000ca */
[-C--:B------:R-:W-:Y:S01]  /*30c0*/  FFMA R205, R182, R211.reuse, R201 ;  /* 0x000000d3b6cd7223 */ /* 0x080fe200000000c9 */
[-C--:B------:R-:W-:Y:S01]  /*30d0*/  FFMA R206, R184, R211.reuse, R203 ;  /* 0x000000d3b8ce7223 */ /* 0x080fe200000000cb */
[----:B------:R-:W-:Y:S01]  /*30e0*/  FFMA R204, R185, R211, R204 ;  /* 0x000000d3b9cc7223 */ /* 0x000fe200000000cc */
[----:B------:R0:W-:Y:S04]  /*30f0*/  STL [UR6+0x160], R200 ;  /* 0x000160c8ff007987 */ /* 0x0001e80008100806 */
[----:B------:R1:W-:Y:S04]  /*3100*/  STL [UR6+0x560], R202 ;  /* 0x000560caff007987 */ /* 0x0003e80008100806 */
[----:B------:R-:W-:Y:S01]  /*3110*/  STL [UR6+0x360], R205 ;  /* 0x000360cdff007987 */ /* 0x000fe20008100806 */
[-C--:B------:R-:W-:Y:S01]  /*3120*/  FFMA R223, R60, R208.reuse, R223 ;  /* 0x000000d03cdf7223 */ /* 0x080fe200000000df */
[-C--:B--2---:R-:W-:Y:S01]  /*3130*/  FFMA R244, R59, R208.reuse, R244 ;  /* 0x000000d03bf47223 */ /* 0x084fe200000000f4 */
[-C--:B------:R-:W-:Y:S01]  /*3140*/  FFMA R216, R61, R208.reuse, R216 ;  /* 0x000000d03dd87223 */ /* 0x080fe200000000d8 */
[----:B------:R-:W-:-:S02]  /*3150*/  FFMA R221, R62, R208, R221 ;  /* 0x000000d03edd7223 */ /* 0x000fc400000000dd */
[-C--:B------:R-:W-:Y:S01]  /*3160*/  FFMA R201, R123, R209.reuse, R244 ;  /* 0x000000d17bc97223 */ /* 0x080fe200000000f4 */
[-C--:B0-----:R-:W-:Y:S01]  /*3170*/  FFMA R200, R124, R209.reuse, R223 ;  /* 0x000000d17cc87223 */ /* 0x081fe200000000df */
[-C--:B------:R-:W-:Y:S01]  /*3180*/  FFMA R203, R125, R209.reuse, R216 ;  /* 0x000000d17dcb7223 */ /* 0x080fe200000000d8 */
[----:B-1----:R-:W-:Y:S01]  /*3190*/  FFMA R202, R126, R209, R221 ;  /* 0x000000d17eca7223 */ /* 0x002fe200000000dd */
[----:B------:R0:W-:Y:S01]  /*31a0*/  STL [UR6+0x760], R206 ;  /* 0x000760ceff007987 */ /* 0x0001e20008100806 */
[-C--:B------:R-:W-:Y:S01]  /*31b0*/  FFMA R201, R186, R211.reuse, R201 ;  /* 0x000000d3bac97223 */ /* 0x080fe200000000c9 */
[-C--:B------:R-:W-:Y:S02]  /*31c0*/  FFMA R203, R188, R211.reuse, R203 ;  /* 0x000000d3bccb7223 */ /* 0x080fe400000000cb */
[----:B------:R1:W-:Y:S01]  /*31d0*/  STL [UR6+0x180], R204 ;  /* 0x000180ccff007987 */ /* 0x0003e20008100806 */
[-C--:B------:R-:W-:Y:S01]  /*31e0*/  FFMA R218, R63, R208.reuse, R218 ;  /* 0x000000d03fda7223 */ /* 0x080fe200000000da */
[----:B0-----:R-:W-:Y:S01]  /*31f0*/  FFMA R206, R189, R211, R202 ;  /* 0x000000d3bdce7223 */ /* 0x001fe200000000ca */
[----:B------:R-:W-:-:S02]  /*3200*/  FFMA R249, R64, R208, R249 ;  /* 0x000000d040f97223 */ /* 0x000fc400000000f9 */
[----:B------:R-:W-:Y:S01]  /*3210*/  FFMA R205, R127, R209, R218 ;  /* 0x000000d17fcd7223 */ /* 0x000fe200000000da */
[-C--:B------:R-:W-:Y:S01]  /*3220*/  FFMA R225, R66, R208.reuse, R225 ;  /* 0x000000d042e17223 */ /* 0x080fe200000000e1 */
[----:B-1----:R-:W-:Y:S01]  /*3230*/  FFMA R204, R187, R211, R200 ;  /* 0x000000d3bbcc7223 */ /* 0x002fe200000000c8 */
[-C--:B------:R-:W-:Y:S02]  /*3240*/  FFMA R200, R128, R209.reuse, R249 ;  /* 0x000000d180c87223 */ /* 0x080fe400000000f9 */
[----:B------:R-:W-:Y:S01]  /*3250*/  FFMA R202, R130, R209, R225 ;  /* 0x000000d182ca7223 */ /* 0x000fe200000000e1 */
[-C--:B------:R-:W-:Y:S01]  /*3260*/  FFMA R205, R190, R211.reuse, R205 ;  /* 0x000000d3becd7223 */ /* 0x080fe200000000cd */
[----:B------:R0:W-:Y:S01]  /*3270*/  STL [UR6+0x380], R201 ;  /* 0x000380c9ff007987 */ /* 0x0001e20008100806 */
[-C--:B------:R-:W-:Y:S01]  /*3280*/  FFMA R200, R191, R211.reuse, R200 ;  /* 0x000000d3bfc87223 */ /* 0x080fe200000000c8 */
[----:B------:R-:W-:Y:S02]  /*3290*/  FFMA R202, R193, R211, R202 ;  /* 0x000000d3c1ca7223 */ /* 0x000fe400000000ca */
[----:B------:R1:W-:Y:S01]  /*32a0*/  STL [UR6+0x780], R203 ;  /* 0x000780cbff007987 */ /* 0x0003e20008100806 */
[-C--:B------:R-:W-:Y:S01]  /*32b0*/  FFMA R222, R65, R208.reuse, R222 ;  /* 0x000000d041de7223 */ /* 0x080fe200000000de */
[----:B------:R-:W-:-:S03]  /*32c0*/  FFMA R220, R67, R208, R220 ;  /* 0x000000d043dc7223 */ /* 0x000fc600000000dc */
[-C--:B0-----:R-:W-:Y:S01]  /*32d0*/  FFMA R201, R129, R209.reuse, R222 ;  /* 0x000000d181c97223 */ /* 0x081fe200000000de */
[-C--:B-1----:R-:W-:Y:S01]  /*32e0*/  FFMA R203, R131, R209.reuse, R220 ;  /* 0x000000d183cb7223 */ /* 0x082fe200000000dc */
[----:B------:R-:W-:Y:S01]  /*32f0*/  STL [UR6+0x1a0], R206 ;  /* 0x0001a0ceff007987 */ /* 0x000fe20008100806 */
[----:B------:R-:W-:-:S03]  /*3300*/  FFMA R233, R107, R209, R242 ;  /* 0x000000d16be97223 */ /* 0x000fc600000000f2 */
[----:B------:R0:W-:Y:S04]  /*3310*/  STL [UR6+0x3a0], R205 ;  /* 0x0003a0cdff007987 */ /* 0x0001e80008100806 */
[----:B------:R1:W-:Y:S01]  /*3320*/  STL [UR6+0x580], R204 ;  /* 0x000580ccff007987 */ /* 0x0003e20008100806 */
[-C--:B------:R-:W-:Y:S01]  /*3330*/  FFMA R247, R68, R208.reuse, R247 ;  /* 0x000000d044f77223 */ /* 0x080fe200000000f7 */
[-C--:B0-----:R-:W-:Y:S01]  /*3340*/  FFMA R205, R192, R211.reuse, R201 ;  /* 0x000000d3c0cd7223 */ /* 0x081fe200000000c9 */
[-C--:B------:R-:W-:Y:S01]  /*3350*/  FFMA R248, R69, R208.reuse, R248 ;  /* 0x000000d045f87223 */ /* 0x080fe200000000f8 */
[----:B------:R-:W-:Y:S01]  /*3360*/  FFMA R206, R194, R211, R203 ;  /* 0x000000d3c2ce7223 */ /* 0x000fe200000000cb */
[-C--:B------:R-:W-:Y:S01]  /*3370*/  FFMA R229, R70, R208.reuse, R229 ;  /* 0x000000d046e57223 */ /* 0x080fe200000000e5 */
[----:B------:R0:W-:Y:S01]  /*3380*/  STL [UR6+0x5a0], R200 ;  /* 0x0005a0c8ff007987 */ /* 0x0001e20008100806 */
[----:B------:R-:W-:-:S03]  /*3390*/  FFMA R224, R71, R208, R224 ;  /* 0x000000d047e07223 */ /* 0x000fc600000000e0 */
[----:B------:R2:W-:Y:S01]  /*33a0*/  STL [UR6+0x1c0], R202 ;  /* 0x0001c0caff007987 */ /* 0x0005e20008100806 */
[-C--:B------:R-:W-:Y:S01]  /*33b0*/  FFMA R227, R72, R208.reuse, R227 ;  /* 0x000000d048e37223 */ /* 0x080fe200000000e3 */
[-C--:B-1----:R-:W-:Y:S01]  /*33c0*/  FFMA R204, R132, R209.reuse, R247 ;  /* 0x000000d184cc7223 */ /* 0x082fe200000000f7 */
[----:B------:R-:W-:Y:S01]  /*33d0*/  FFMA R246, R73, R208, R246 ;  /* 0x000000d049f67223 */ /* 0x000fe200000000f6 */
[-C--:B------:R-:W-:Y:S01]  /*33e0*/  FFMA R201, R133, R209.reuse, R248 ;  /* 0x000000d185c97223 */ /* 0x080fe200000000f8 */
[-C--:B0-----:R-:W-:Y:S01]  /*33f0*/  FFMA R200, R134, R209.reuse, R229 ;  /* 0x000000d186c87223 */ /* 0x081fe200000000e5 */
[-C--:B------:R-:W-:Y:S01]  /*3400*/  FFMA R203, R135, R209.reuse, R224 ;  /* 0x000000d187cb7223 */ /* 0x080fe200000000e0 */
[-C--:B--2---:R-:W-:Y:S01]  /*3410*/  FFMA R202, R136, R209.reuse, R227 ;  /* 0x000000d188ca7223 */ /* 0x084fe200000000e3 */
        /* <DEDUP_REMOVED lines=10> */
[----:B------:R2:W-:Y:S04]  /*34c0*/  STL [UR6+0x280], R251 ;  /* 0x000280fbff007987 */ /* 0x0005e80008100806 */
        /* <DEDUP_REMOVED lines=18> */
[----:B------:R2:W-:Y:S01]  /*35f0*/  STL [UR6+0x7e0], R209 ;  /* 0x0007e0d1ff007987 */ /* 0x0005e20008100806 */
[----:B------:R-:W-:-:S04]  /*3600*/  UIADD3 UR5, UPT, UPT, UR5, 0x1, URZ ;  /* 0x0000000105057890 */ /* 0x000fc8000fffe0ff */
[----:B------:R-:W-:-:S09]  /*3610*/  UISETP.NE.AND UP0, UPT, UR5, 0x8, UPT ;  /* 0x000000080500788c */ /* 0x000fd2000bf05270 */
[----:B--2---:R-:W-:Y:S05]  /*3620*/  BRA.U UP0, `(.L_x_1) ;  /* 0xffffffe9001c7547 */ /* 0x004fea000b83ffff */
[----:B------:R-:W-:-:S04]  /*3630*/  UIADD3 UR4, UPT, UPT, UR4, 0x1, URZ ;  /* 0x0000000104047890 */ /* 0x000fc8000fffe0ff */
[----:B------:R-:W-:-:S09]  /*3640*/  UISETP.NE.AND UP0, UPT, UR4, 0x40, UPT ;  /* 0x000000400400788c */ /* 0x000fd2000bf05270 */
[----:B------:R-:W-:Y:S05]  /*3650*/  BRA.U UP0, `(.L_x_2) ;  /* 0xffffffd100a07547 */ /* 0x000fea000b83ffff */
[----:B------:R-:W0:Y:S01]  /*3660*/  LDC.64 R2, c[0x0][0x398] ;  /* 0x0000e600ff027b82 */ /* 0x000e220000000a00 */
[----:B------:R-:W-:-:S04]  /*3670*/  SHF.L.U32 R4, R6, 0x5, RZ ;  /* 0x0000000506047819 */ /* 0x000fc800000006ff */
[----:B------:R-:W-:-:S04]  /*3680*/  LOP3.LUT R4, R4, 0x60, RZ, 0xc0, !PT ;  /* 0x0000006004047812 */ /* 0x000fc800078ec0ff */
[----:B------:R-:W-:Y:S02]  /*3690*/  LOP3.LUT R7, R4, 0x18, R7, 0xf8, !PT ;  /* 0x0000001804077812 */ /* 0x000fe400078ef807 */
[----:B------:R-:W1:Y:S03]  /*36a0*/  LDC.64 R4, c[0x0][0x390] ;  /* 0x0000e400ff047b82 */ /* 0x000e660000000a00 */
[----:B0-----:R-:W-:-:S05]  /*36b0*/  IMAD.WIDE.U32 R2, R7, 0x4, R2 ;  /* 0x0000000407027825 */ /* 0x001fca00078e0002 */
[----:B------:R0:W5:Y:S04]  /*36c0*/  LDG.E.CONSTANT R17, desc[UR10][R2.64] ;  /* 0x0000000a02117981 */ /* 0x000168000c1e9900 */
[----:B------:R0:W5:Y:S04]  /*36d0*/  LDG.E.CONSTANT R16, desc[UR10][R2.64+0x4] ;  /* 0x0000040a02107981 */ /* 0x000168000c1e9900 */
[----:B------:R0:W5:Y:S04]  /*36e0*/  LDG.E.CONSTANT R19, desc[UR10][R2.64+0x8] ;  /* 0x0000080a02137981 */ /* 0x000168000c1e9900 */
[----:B------:R0:W5:Y:S04]  /*36f0*/  LDG.E.CONSTANT R18, desc[UR10][R2.64+0xc] ;  /* 0x00000c0a02127981 */ /* 0x000168000c1e9900 */
[----:B------:R0:W5:Y:S04]  /*3700*/  LDG.E.CONSTANT R21, desc[UR10][R2.64+0x10] ;  /* 0x0000100a02157981 */ /* 0x000168000c1e9900 */
[----:B------:R0:W5:Y:S04]  /*3710*/  LDG.E.CONSTANT R20, desc[UR10][R2.64+0x14] ;  /* 0x0000140a02147981 */ /* 0x000168000c1e9900 */
[----:B------:R0:W5:Y:S04]  /*3720*/  LDG.E.CONSTANT R23, desc[UR10][R2.64+0x18] ;  /* 0x0000180a02177981 */ /* 0x000168000c1e9900 */
[----:B------:R0:W5:Y:S01]  /*3730*/  LDG.E.CONSTANT R22, desc[UR10][R2.64+0x1c] ;  /* 0x00001c0a02167981 */ /* 0x000162000c1e9900 */
[----:B------:R-:W-:Y:S01]  /*3740*/  SHF.L.U32 R8, R6, 0x8, RZ ;  /* 0x0000000806087819 */ /* 0x000fe200000006ff */
[----:B------:R-:W-:Y:S01]  /*3750*/  UMOV UR4, URZ ;  /* 0x000000ff00047c82 */ /* 0x000fe20008000000 */
[----:B------:R-:W-:-:S02]  /*3760*/  SHF.L.U32 R6, R0, 0xe, RZ ;  /* 0x0000000e00067819 */ /* 0x000fc400000006ff */
[----:B------:R-:W-:Y:S02]  /*3770*/  SHF.L.U32 R0, R0, 0x5, RZ ;  /* 0x0000000500007819 */ /* 0x000fe400000006ff */
[----:B------:R-:W-:Y:S02]  /*3780*/  LOP3.LUT R9, R8, 0x7ffffc00, RZ, 0xc0, !PT ;  /* 0x7ffffc0008097812 */ /* 0x000fe400078ec0ff */
[----:B------:R-:W-:Y:S02]  /*3790*/  LOP3.LUT R6, R6, 0xfe0000, RZ, 0xc0, !PT ;  /* 0x00fe000006067812 */ /* 0x000fe400078ec0ff */
[----:B------:R-:W-:-:S04]  /*37a0*/  LOP3.LUT R0, R0, 0x80, RZ, 0xc0, !PT ;  /* 0x0000008000007812 */ /* 0x000fc800078ec0ff */
[----:B------:R-:W-:-:S04]  /*37b0*/  IADD3 R0, PT, PT, R0, R6, R9 ;  /* 0x0000000600007210 */ /* 0x000fc80007ffe009 */
[----:B------:R-:W-:-:S05]  /*37c0*/  IADD3 R7, PT, PT, R7, R0, RZ ;  /* 0x0000000007077210 */ /* 0x000fca0007ffe0ff */
[----:B-1----:R-:W-:-:S03]  /*37d0*/  IMAD.WIDE.U32 R4, R7, 0x4, R4 ;  /* 0x0000000407047825 */ /* 0x002fc600078e0004 */
[----:B------:R-:W-:-:S04]  /*37e0*/  IADD3 R40, P0, PT, R4, 0x800, RZ ;  /* 0x0000080004287810 */ /* 0x000fc80007f1e0ff */
[----:B0-----:R-:W-:-:S09]  /*37f0*/  IADD3.X R43, PT, PT, RZ, R5, RZ, P0, !PT ;  /* 0x00000005ff2b7210 */ /* 0x001fd200007fe4ff */
.L_x_3:
[----:B------:R-:W2:Y:S04]  /*3800*/  LDL.128 R24, [UR7+-0x400] ;  /* 0xfffc0007ff187983 */ /* 0x000ea80008100c00 */
[----:B------:R-:W3:Y:S04]  /*3810*/  LDL.128 R28, [UR7+-0x200] ;  /* 0xfffe0007ff1c7983 */ /* 0x000ee80008100c00 */
[----:B------:R-:W4:Y:S04]  /*3820*/  LDL.128 R32, [UR7] ;  /* 0x00000007ff207983 */ /* 0x000f280008100c00 */
[----:B------:R-:W4:Y:S04]  /*3830*/  LDL.128 R36, [UR7+0x200] ;  /* 0x00020007ff247983 */ /* 0x000f280008100c00 */
[----:B------:R-:W4:Y:S04]  /*3840*/  LDL.128 R48, [UR7+-0x3f0] ;  /* 0xfffc1007ff307983 */ /* 0x000f280008100c00 */
[----:B------:R-:W4:Y:S04]  /*3850*/  LDL.128 R12, [UR7+-0x1f0] ;  /* 0xfffe1007ff0c7983 */ /* 0x000f280008100c00 */
[----:B------:R-:W4:Y:S04]  /*3860*/  LDL.128 R8, [UR7+0x10] ;  /* 0x00001007ff087983 */ /* 0x000f280008100c00 */
[----:B------:R-:W4:Y:S01]  /*3870*/  LDL.128 R4, [UR7+0x210] ;  /* 0x00021007ff047983 */ /* 0x000f220008100c00 */
[----:B------:R-:W-:Y:S01]  /*3880*/  MOV R2, R40 ;  /* 0x0000002800027202 */ /* 0x000fe20000000f00 */
[----:B------:R-:W-:Y:S01]  /*3890*/  UIADD3 UR4, UPT, UPT, UR4, 0x1, URZ ;  /* 0x0000000104047890 */ /* 0x000fe2000fffe0ff */
[----:B------:R-:W-:Y:S01]  /*38a0*/  MOV R3, R43 ;  /* 0x0000002b00037202 */ /* 0x000fe20000000f00 */
[----:B------:R-:W-:Y:S01]  /*38b0*/  UIADD3 UR7, UPT, UPT, UR7, 0x20, URZ ;  /* 0x0000002007077890 */ /* 0x000fe2000fffe0ff */
[----:B------:R-:W-:Y:S01]  /*38c0*/  IADD3 R40, P0, PT, R2, 0x8000, RZ ;  /* 0x0000800002287810 */ /* 0x000fe20007f1e0ff */
[----:B------:R-:W-:Y:S01]  /*38d0*/  UISETP.NE.AND UP0, UPT, UR4, 0x10, UPT ;  /* 0x000000100400788c */ /* 0x000fe2000bf05270 */
[----:B--2--5:R-:W-:Y:S01]  /*38e0*/  FADD R24, R17, R24 ;  /* 0x0000001811187221 */ /* 0x024fe20000000000 */
[----:B------:R-:W-:Y:S01]  /*38f0*/  FADD R0, R16, R25 ;  /* 0x0000001910007221 */ /* 0x000fe20000000000 */
[----:B------:R-:W-:Y:S01]  /*3900*/  FADD R27, R18, R27 ;  /* 0x0000001b121b7221 */ /* 0x000fe20000000000 */
[C---:B------:R-:W-:Y:S01]  /*3910*/  FADD R26, R19.reuse, R26 ;  /* 0x0000001a131a7221 */ /* 0x040fe20000000000 */
[----:B---3--:R-:W-:Y:S01]  /*3920*/  FADD R29, R16, R29 ;  /* 0x0000001d101d7221 */ /* 0x008fe20000000000 */
[----:B------:R-:W-:Y:S01]  /*3930*/  FMNMX R25, RZ, R24, !PT ;  /* 0x00000018ff197209 */ /* 0x000fe20007800000 */
[----:B------:R-:W-:Y:S01]  /*3940*/  FADD R30, R19, R30 ;  /* 0x0000001e131e7221 */ /* 0x000fe20000000000 */
[----:B------:R-:W-:Y:S01]  /*3950*/  FMNMX R41, RZ, R0, !PT ;  /* 0x00000000ff297209 */ /* 0x000fe20007800000 */
[----:B------:R-:W-:Y:S01]  /*3960*/  FADD R0, R18, R31 ;  /* 0x0000001f12007221 */ /* 0x000fe20000000000 */
[C---:B----4-:R-:W-:Y:S01]  /*3970*/  FADD R32, R17.reuse, R32 ;  /* 0x0000002011207221 */ /* 0x050fe20000000000 */
[----:B------:R0:W-:Y:S01]  /*3980*/  STG.E desc[UR10][R2.64+-0x800], R25 ;  /* 0xfff8001902007986 */ /* 0x0001e2000c10190a */
[----:B------:R-:W-:Y:S01]  /*3990*/  FMNMX R29, RZ, R29, !PT ;  /* 0x0000001dff1d7209 */ /* 0x000fe20007800000 */
[----:B------:R-:W-:Y:S01]  /*39a0*/  FADD R28, R17, R28 ;  /* 0x0000001c111c7221 */ /* 0x000fe20000000000 */
[----:B------:R-:W-:Y:S01]  /*39b0*/  FADD R38, R19, R38 ;  /* 0x0000002613267221 */ /* 0x000fe20000000000 */
[----:B------:R1:W-:Y:S01]  /*39c0*/  STG.E desc[UR10][R2.64+-0x7fc], R41 ;  /* 0xfff8042902007986 */ /* 0x0003e2000c10190a */
[----:B------:R-:W-:Y:S01]  /*39d0*/  FMNMX R45, RZ, R27, !PT ;  /* 0x0000001bff2d7209 */ /* 0x000fe20007800000 */
[----:B------:R-:W-:Y:S01]  /*39e0*/  FADD R48, R21, R48 ;  /* 0x0000003015307221 */ /* 0x000fe20000000000 */
[----:B------:R-:W-:Y:S01]  /*39f0*/  FMNMX R31, RZ, R30, !PT ;  /* 0x0000001eff1f7209 */ /* 0x000fe20007800000 */
[----:B------:R2:W-:Y:S01]  /*3a00*/  STG.E desc[UR10][R2.64+-0x3fc], R29 ;  /* 0xfffc041d02007986 */ /* 0x0005e2000c10190a */
[----:B------:R-:W-:Y:S01]  /*3a10*/  FMNMX R27, RZ, R28, !PT ;  /* 0x0000001cff1b7209 */ /* 0x000fe20007800000 */
[----:B------:R-:W-:Y:S01]  /*3a20*/  FADD R36, R17, R36 ;  /* 0x0000002411247221 */ /* 0x000fe20000000000 */
[----:B------:R-:W-:Y:S01]  /*3a30*/  FADD R12, R21, R12 ;  /* 0x0000000c150c7221 */ /* 0x000fe20000000000 */
[----:B0-----:R-:W-:Y:S01]  /*3a40*/  FMNMX R25, RZ, R32, !PT ;  /* 0x00000020ff197209 */ /* 0x001fe20007800000 */
[----:B------:R0:W-:Y:S01]  /*3a50*/  STG.E desc[UR10][R2.64+-0x3f8], R31 ;  /* 0xfffc081f02007986 */ /* 0x0001e2000c10190a */
[----:B------:R-:W-:Y:S01]  /*3a60*/  FADD R15, R22, R15 ;  /* 0x0000000f160f7221 */ /* 0x000fe20000000000 */
[----:B------:R-:W-:Y:S01]  /*3a70*/  FADD R50, R23, R50 ;  /* 0x0000003217327221 */ /* 0x000fe20000000000 */
[----:B-1----:R-:W-:Y:S01]  /*3a80*/  FMNMX R41, RZ, R0, !PT ;  /* 0x00000000ff297209 */ /* 0x002fe20007800000 */
[----:B------:R-:W-:Y:S01]  /*3a90*/  FADD R0, R18, R35 ;  /* 0x0000002312007221 */ /* 0x000fe20000000000 */
[----:B------:R1:W-:Y:S01]  /*3aa0*/  STG.E desc[UR10][R2.64], R25 ;  /* 0x0000001902007986 */ /* 0x0003e2000c10190a */
[----:B------:R-:W-:Y:S01]  /*3ab0*/  FADD R8, R21, R8 ;  /* 0x0000000815087221 */ /* 0x000fe20000000000 */
[----:B------:R-:W-:Y:S01]  /*3ac0*/  FADD R11, R22, R11 ;  /* 0x0000000b160b7221 */ /* 0x000fe20000000000 */
[----:B------:R-:W-:Y:S01]  /*3ad0*/  FADD R33, R16, R33 ;  /* 0x0000002110217221 */ /* 0x000fe20000000000 */
[----:B--2---:R-:W-:Y:S01]  /*3ae0*/  FMNMX R29, RZ, R0, !PT ;  /* 0x00000000ff1d7209 */ /* 0x004fe20007800000 */
[----:B------:R-:W-:Y:S01]  /*3af0*/  FADD R0, R20, R13 ;  /* 0x0000000d14007221 */ /* 0x000fe20000000000 */
[----:B------:R2:W-:Y:S01]  /*3b00*/  STG.E desc[UR10][R2.64+-0x400], R27 ;  /* 0xfffc001b02007986 */ /* 0x0005e2000c10190a */
[----:B0-----:R-:W-:Y:S01]  /*3b10*/  FMNMX R31, RZ, R48, !PT ;  /* 0x00000030ff1f7209 */ /* 0x001fe20007800000 */
[----:B------:R-:W-:Y:S01]  /*3b20*/  FADD R34, R19, R34 ;  /* 0x0000002213227221 */ /* 0x000fe20000000000 */
[----:B------:R-:W-:Y:S01]  /*3b30*/  FMNMX R13, RZ, R12, !PT ;  /* 0x0000000cff0d7209 */ /* 0x000fe20007800000 */
[----:B------:R-:W-:Y:S01]  /*3b40*/  FADD R37, R16, R37 ;  /* 0x0000002510257221 */ /* 0x000fe20000000000 */
[----:B------:R-:W-:Y:S01]  /*3b50*/  FADD R39, R18, R39 ;  /* 0x0000002712277221 */ /* 0x000fe20000000000 */
[----:B-1----:R-:W-:Y:S01]  /*3b60*/  FMNMX R25, RZ, R38, !PT ;  /* 0x00000026ff197209 */ /* 0x002fe20007800000 */
[----:B------:R0:W-:Y:S01]  /*3b70*/  STG.E desc[UR10][R2.64+-0x7f0], R31 ;  /* 0xfff8101f02007986 */ /* 0x0001e2000c10190a */
[----:B------:R-:W-:Y:S01]  /*3b80*/  FADD R49, R20, R49 ;  /* 0x0000003114317221 */ /* 0x000fe20000000000 */
[----:B------:R-:W-:Y:S01]  /*3b90*/  FADD R51, R22, R51 ;  /* 0x0000003316337221 */ /* 0x000fe20000000000 */
[C---:B------:R-:W-:Y:S01]  /*3ba0*/  FADD R14, R23.reuse, R14 ;  /* 0x0000000e170e7221 */ /* 0x040fe20000000000 */
[----:B------:R1:W-:Y:S01]  /*3bb0*/  STG.E desc[UR10][R2.64+0x408], R25 ;  /* 0x0004081902007986 */ /* 0x0003e2000c10190a */
[----:B--2---:R-:W-:Y:S01]  /*3bc0*/  FMNMX R27, RZ, R36, !PT ;  /* 0x00000024ff1b7209 */ /* 0x004fe20007800000 */
[----:B------:R-:W-:Y:S01]  /*3bd0*/  FADD R10, R23, R10 ;  /* 0x0000000a170a7221 */ /* 0x000fe20000000000 */
[----:B------:R-:W-:Y:S01]  /*3be0*/  FADD R4, R21, R4 ;  /* 0x0000000415047221 */ /* 0x000fe20000000000 */
[----:B------:R-:W-:Y:S01]  /*3bf0*/  FADD R6, R23, R6 ;  /* 0x0000000617067221 */ /* 0x000fe20000000000 */
[----:B------:R2:W-:Y:S01]  /*3c00*/  STG.E desc[UR10][R2.64+-0x3f0], R13 ;  /* 0xfffc100d02007986 */ /* 0x0005e2000c10190a */
[----:B------:R-:W-:-:S02]  /*3c10*/  FMNMX R33, RZ, R33, !PT ;  /* 0x00000021ff217209 */ /* 0x000fc40007800000 */
[----:B0-----:R-:W-:Y:S01]  /*3c20*/  FMNMX R31, RZ, R15, !PT ;  /* 0x0000000fff1f7209 */ /* 0x001fe20007800000 */
[----:B------:R0:W-:Y:S01]  /*3c30*/  STG.E desc[UR10][R2.64+0x400], R27 ;  /* 0x0004001b02007986 */ /* 0x0001e2000c10190a */
[----:B------:R-:W-:Y:S02]  /*3c40*/  FMNMX R35, RZ, R34, !PT ;  /* 0x00000022ff237209 */ /* 0x000fe40007800000 */
[----:B-1----:R-:W-:Y:S01]  /*3c50*/  FMNMX R25, RZ, R0, !PT ;  /* 0x00000000ff197209 */ /* 0x002fe20007800000 */
[----:B------:R-:W-:Y:S01]  /*3c60*/  FADD R0, R20, R9 ;  /* 0x0000000914007221 */ /* 0x000fe20000000000 */
[----:B------:R-:W-:Y:S01]  /*3c70*/  FMNMX R9, RZ, R8, !PT ;  /* 0x00000008ff097209 */ /* 0x000fe20007800000 */
[----:B------:R-:W-:Y:S01]  /*3c80*/  FADD R8, R22, R7 ;  /* 0x0000000716087221 */ /* 0x000fe20000000000 */
[----:B------:R1:W-:Y:S01]  /*3c90*/  STG.E desc[UR10][R2.64+0xc], R29 ;  /* 0x00000c1d02007986 */ /* 0x0003e2000c10190a */
[----:B--2---:R-:W-:Y:S02]  /*3ca0*/  FMNMX R13, RZ, R11, !PT ;  /* 0x0000000bff0d7209 */ /* 0x004fe40007800000 */
[----:B------:R-:W-:Y:S01]  /*3cb0*/  FMNMX R15, RZ, R0, !PT ;  /* 0x00000000ff0f7209 */ /* 0x000fe20007800000 */
[----:B------:R-:W-:Y:S01]  /*3cc0*/  FADD R0, R20, R5 ;  /* 0x0000000514007221 */ /* 0x000fe20000000000 */
[----:B0-----:R-:W-:Y:S01]  /*3cd0*/  FMNMX R27, RZ, R50, !PT ;  /* 0x00000032ff1b7209 */ /* 0x001fe20007800000 */
[----:B------:R-:W-:Y:S01]  /*3ce0*/  STG.E desc[UR10][R2.64+0x10], R9 ;  /* 0x0000100902007986 */ /* 0x000fe2000c10190a */
[----:B------:R-:W-:-:S02]  /*3cf0*/  FMNMX R37, RZ, R37, !PT ;  /* 0x00000025ff257209 */ /* 0x000fc40007800000 */
[----:B------:R-:W-:Y:S01]  /*3d00*/  FMNMX R39, RZ, R39, !PT ;  /* 0x00000027ff277209 */ /* 0x000fe20007800000 */
[----:B------:R0:W-:Y:S01]  /*3d10*/  STG.E desc[UR10][R2.64+-0x7e8], R27 ;  /* 0xfff8181b02007986 */ /* 0x0001e2000c10190a */
[----:B------:R-:W-:Y:S02]  /*3d20*/  FMNMX R49, RZ, R49, !PT ;  /* 0x00000031ff317209 */ /* 0x000fe40007800000 */
[----:B------:R-:W-:Y:S01]  /*3d30*/  FMNMX R51, RZ, R51, !PT ;  /* 0x00000033ff337209 */ /* 0x000fe20007800000 */
[----:B------:R-:W-:Y:S01]  /*3d40*/  STG.E desc[UR10][R2.64+-0x7f4], R45 ;  /* 0xfff80c2d02007986 */ /* 0x000fe2000c10190a */
[----:B-1----:R-:W-:Y:S02]  /*3d50*/  FMNMX R29, RZ, R14, !PT ;  /* 0x0000000eff1d7209 */ /* 0x002fe40007800000 */
[----:B------:R-:W-:Y:S01]  /*3d60*/  FMNMX R5, RZ, R4, !PT ;  /* 0x00000004ff057209 */ /* 0x000fe20007800000 */
[----:B------:R-:W-:Y:S01]  /*3d70*/  STG.E desc[UR10][R2.64+-0x3f4], R41 ;  /* 0xfffc0c2902007986 */ /* 0x000fe2000c10190a */
[----:B------:R-:W-:-:S02]  /*3d80*/  FMNMX R7, RZ, R0, !PT ;  /* 0x00000000ff077209 */ /* 0x000fc40007800000 */
[----:B------:R-:W-:Y:S01]  /*3d90*/  FMNMX R11, RZ, R6, !PT ;  /* 0x00000006ff0b7209 */ /* 0x000fe20007800000 */
[----:B------:R-:W-:Y:S01]  /*3da0*/  STG.E desc[UR10][R2.64+0x4], R33 ;  /* 0x0000042102007986 */ /* 0x000fe2000c10190a */
[----:B0-----:R-:W-:Y:S02]  /*3db0*/  FMNMX R27, RZ, R10, !PT ;  /* 0x0000000aff1b7209 */ /* 0x001fe40007800000 */
[----:B------:R-:W-:Y:S01]  /*3dc0*/  FMNMX R9, RZ, R8, !PT ;  /* 0x00000008ff097209 */ /* 0x000fe20007800000 */
[----:B------:R-:W-:Y:S01]  /*3dd0*/  STG.E desc[UR10][R2.64+0x8], R35 ;  /* 0x0000082302007986 */ /* 0x000fe2000c10190a */
[----:B------:R-:W-:-:S03]  /*3de0*/  FMNMX R43, RZ, R26, !PT ;  /* 0x0000001aff2b7209 */ /* 0x000fc60007800000 */
[----:B------:R-:W-:Y:S04]  /*3df0*/  STG.E desc[UR10][R2.64+0x404], R37 ;  /* 0x0004042502007986 */ /* 0x000fe8000c10190a */
        /* <DEDUP_REMOVED lines=13> */
[----:B------:R0:W-:Y:S02]  /*3ed0*/  STG.E desc[UR10][R2.64+-0x7f8], R43 ;  /* 0xfff8082b02007986 */ /* 0x0001e4000c10190a */
[----:B0-----:R-:W-:Y:S01]  /*3ee0*/  IADD3.X R43, PT, PT, RZ, R3, RZ, P0, !PT ;  /* 0x00000003ff2b7210 */ /* 0x001fe200007fe4ff */
[----:B------:R-:W-:Y:S06]  /*3ef0*/  BRA.U UP0, `(.L_x_3) ;  /* 0xfffffff900407547 */ /* 0x000fec000b83ffff */
[----:B------:R-:W-:Y:S05]  /*3f00*/  EXIT ;  /* 0x000000000000794d */ /* 0x000fea0003800000 */
.L_x_4:
[----:B------:R-:W-:-:S00]  /*3f10*/  BRA `(.L_x_4) ;  /* 0xfffffffc00fc7947 */ /* 0x000fc0000383ffff */
[----:B------:R-:W-:-:S00]  /*3f20*/  NOP ;  /* 0x0000000000007918 */ /* 0x000fc00000000000 */
        /* <DEDUP_REMOVED lines=13> */
.L_x_5:


//--------------------- .nv.shared.my_kernel_kernel0 --------------------------
	.section	.nv.shared.my_kernel_kernel0,"aw",@nobits
	.sectionflags	@""
	.align	4
.nv.shared.my_kernel_kernel0:
	.zero		7552


//--------------------- .nv.shared.reserved.0     --------------------------
	.section	.nv.shared.reserved.0,"aw",@nobits
	.weak		__nv_reservedSMEM_offset_0_alias
	.size		__nv_reservedSMEM_offset_0_alias, 0, 64
	.other		__nv_reservedSMEM_offset_0_alias,@"STO_CUDA_RESERVED_SHARED STV_DEFAULT"
__nv_reservedSMEM_offset_0_alias:
	.zero		0
	.zero		64


//--------------------- .nv.constant0.my_kernel_kernel0 --------------------------
	.section	.nv.constant0.my_kernel_kernel0,"a",@progbits
	.sectionflags	@""
	.align	4
.nv.constant0.my_kernel_kernel0:
	.zero		928


//--------------------- SYMBOLS --------------------------

	.type		.nv.reservedSmem.offset0,@object
	.size		.nv.reservedSmem.offset0,0x4
	.type		.nv.reservedSmem.cap,@object
	.size		.nv.reservedSmem.cap,0x4
